//
// Generated by NVIDIA NVVM Compiler
//
// Compiler Build ID: CL-36424714
// Cuda compilation tools, release 13.0, V13.0.88
// Based on NVVM 20.0.0
//

.version 9.0
.target sm_100
.address_size 64

	// .globl	_Z19global_medianfilterPjS_S_iii

.visible .entry _Z19global_medianfilterPjS_S_iii(
	.param .u64 .ptr .align 1 _Z19global_medianfilterPjS_S_iii_param_0,
	.param .u64 .ptr .align 1 _Z19global_medianfilterPjS_S_iii_param_1,
	.param .u64 .ptr .align 1 _Z19global_medianfilterPjS_S_iii_param_2,
	.param .u32 _Z19global_medianfilterPjS_S_iii_param_3,
	.param .u32 _Z19global_medianfilterPjS_S_iii_param_4,
	.param .u32 _Z19global_medianfilterPjS_S_iii_param_5
)
{
	.reg .pred 	%p<107>;
	.reg .b32 	%r<264>;
	.reg .b64 	%rd<87>;

	ld.param.u64 	%rd12, [_Z19global_medianfilterPjS_S_iii_param_0];
	ld.param.u64 	%rd13, [_Z19global_medianfilterPjS_S_iii_param_1];
	ld.param.u64 	%rd14, [_Z19global_medianfilterPjS_S_iii_param_2];
	ld.param.u32 	%r127, [_Z19global_medianfilterPjS_S_iii_param_3];
	ld.param.u32 	%r128, [_Z19global_medianfilterPjS_S_iii_param_4];
	ld.param.u32 	%r129, [_Z19global_medianfilterPjS_S_iii_param_5];
	cvta.to.global.u64 	%rd1, %rd13;
	cvta.to.global.u64 	%rd2, %rd14;
	cvta.to.global.u64 	%rd3, %rd12;
	mov.u32 	%r1, %ntid.x;
	mov.u32 	%r130, %ctaid.x;
	mov.u32 	%r131, %tid.x;
	mad.lo.s32 	%r229, %r1, %r130, %r131;
	mul.lo.s32 	%r3, %r129, %r128;
	setp.ge.s32 	%p2, %r229, %r3;
	@%p2 bra 	$L__BB0_94;
	neg.s32 	%r4, %r127;
	setp.gt.s32 	%p3, %r127, -1;
	shl.b32 	%r5, %r127, 1;
	or.b32  	%r6, %r5, 1;
	mad.lo.s32 	%r132, %r229, %r5, %r229;
	mad.lo.s32 	%r7, %r132, %r5, %r132;
	mov.u32 	%r133, %nctaid.x;
	mul.lo.s32 	%r8, %r1, %r133;
	@%p3 bra 	$L__BB0_29;
	add.s32 	%r9, %r7, -1;
	mul.wide.u32 	%rd81, %r7, 4;
	add.s64 	%rd4, %rd2, %rd81;
	mul.lo.s32 	%r214, %r6, %r6;
	mul.lo.s32 	%r215, %r229, %r214;
	neg.s32 	%r10, %r215;
	add.s64 	%rd5, %rd2, 8;
	mov.u32 	%r219, %r229;
$L__BB0_3:
	setp.ne.s32 	%p91, %r229, 0;
	@%p91 bra 	$L__BB0_28;
	mov.b32 	%r220, 0;
	mov.u32 	%r221, %r7;
$L__BB0_5:
	mov.u32 	%r13, %r221;
	add.s32 	%r221, %r13, 1;
	setp.lt.u32 	%p92, %r221, %r7;
	@%p92 bra 	$L__BB0_6;
	bra.uni 	$L__BB0_27;
$L__BB0_6:
	mul.wide.u32 	%rd82, %r13, 4;
	add.s64 	%rd8, %rd2, %rd82;
	and.b32  	%r30, %r220, 3;
	setp.eq.s32 	%p93, %r30, 3;
	mov.u32 	%r228, %r221;
	@%p93 bra 	$L__BB0_16;
	ld.global.u32 	%r227, [%rd8];
	ld.global.u32 	%r32, [%rd8+4];
	setp.le.u32 	%p94, %r227, %r32;
	@%p94 bra 	$L__BB0_9;
	st.global.u32 	[%rd8], %r32;
	st.global.u32 	[%rd8+4], %r227;
	mov.u32 	%r227, %r32;
$L__BB0_9:
	add.s32 	%r228, %r13, 2;
	setp.eq.s32 	%p95, %r30, 2;
	@%p95 bra 	$L__BB0_16;
	ld.global.u32 	%r35, [%rd8+8];
	setp.le.u32 	%p96, %r227, %r35;
	@%p96 bra 	$L__BB0_12;
	st.global.u32 	[%rd8], %r35;
	st.global.u32 	[%rd8+8], %r227;
	mov.u32 	%r227, %r35;
$L__BB0_12:
	add.s32 	%r228, %r13, 3;
	setp.eq.s32 	%p97, %r30, 1;
	@%p97 bra 	$L__BB0_16;
	ld.global.u32 	%r38, [%rd8+12];
	setp.le.u32 	%p98, %r227, %r38;
	@%p98 bra 	$L__BB0_15;
	st.global.u32 	[%rd8], %r38;
	st.global.u32 	[%rd8+12], %r227;
$L__BB0_15:
	add.s32 	%r228, %r13, 4;
$L__BB0_16:
	add.s32 	%r217, %r220, 4;
	setp.lt.u32 	%p99, %r217, 3;
	@%p99 bra 	$L__BB0_27;
	add.s32 	%r222, %r10, %r228;
	mul.wide.u32 	%rd83, %r228, 4;
	add.s64 	%rd86, %rd5, %rd83;
$L__BB0_18:
	ld.global.u32 	%r224, [%rd8];
	ld.global.u32 	%r17, [%rd86+-8];
	setp.le.u32 	%p100, %r224, %r17;
	@%p100 bra 	$L__BB0_20;
	st.global.u32 	[%rd8], %r17;
	st.global.u32 	[%rd86+-8], %r224;
	ld.global.u32 	%r224, [%rd8];
$L__BB0_20:
	ld.global.u32 	%r20, [%rd86+-4];
	setp.le.u32 	%p101, %r224, %r20;
	@%p101 bra 	$L__BB0_22;
	st.global.u32 	[%rd8], %r20;
	st.global.u32 	[%rd86+-4], %r224;
	ld.global.u32 	%r224, [%rd8];
$L__BB0_22:
	ld.global.u32 	%r23, [%rd86];
	setp.le.u32 	%p102, %r224, %r23;
	@%p102 bra 	$L__BB0_24;
	st.global.u32 	[%rd8], %r23;
	st.global.u32 	[%rd86], %r224;
	ld.global.u32 	%r224, [%rd8];
$L__BB0_24:
	ld.global.u32 	%r26, [%rd86+4];
	setp.le.u32 	%p103, %r224, %r26;
	@%p103 bra 	$L__BB0_26;
	st.global.u32 	[%rd8], %r26;
	st.global.u32 	[%rd86+4], %r224;
$L__BB0_26:
	add.s32 	%r222, %r222, 4;
	add.s64 	%rd86, %rd86, 16;
	setp.ne.s32 	%p104, %r222, 0;
	@%p104 bra 	$L__BB0_18;
$L__BB0_27:
	setp.lt.u32 	%p105, %r221, %r9;
	add.s32 	%r220, %r220, 1;
	@%p105 bra 	$L__BB0_5;
$L__BB0_28:
	ld.global.u32 	%r218, [%rd4];
	mul.wide.s32 	%rd84, %r219, 4;
	add.s64 	%rd85, %rd1, %rd84;
	st.global.u32 	[%rd85], %r218;
	add.s32 	%r219, %r219, %r8;
	setp.lt.s32 	%p106, %r219, %r3;
	@%p106 bra 	$L__BB0_3;
	bra.uni 	$L__BB0_94;
$L__BB0_29:
	and.b32  	%r42, %r5, 6;
	and.b32  	%r43, %r6, -8;
	and.b32  	%r44, %r127, 1;
$L__BB0_30:
	div.s32 	%r47, %r229, %r128;
	mul.lo.s32 	%r135, %r47, %r128;
	sub.s32 	%r46, %r229, %r135;
	mov.b32 	%r234, 0;
	mov.u32 	%r230, %r4;
$L__BB0_31:
	setp.lt.u32 	%p4, %r5, 7;
	add.s32 	%r136, %r230, %r46;
	setp.lt.s32 	%p5, %r136, 0;
	setp.ge.s32 	%p6, %r136, %r128;
	or.pred  	%p1, %p5, %p6;
	add.s32 	%r50, %r230, %r229;
	mov.u32 	%r242, %r4;
	@%p4 bra 	$L__BB0_50;
	mov.u32 	%r242, %r4;
$L__BB0_33:
	.pragma "nounroll";
	add.s32 	%r53, %r242, %r47;
	setp.lt.s32 	%p7, %r53, 0;
	setp.ge.s32 	%p8, %r53, %r129;
	or.pred  	%p9, %p7, %p8;
	or.pred  	%p11, %p1, %p9;
	@%p11 bra 	$L__BB0_35;
	mad.lo.s32 	%r137, %r242, %r128, %r50;
	mul.wide.s32 	%rd15, %r137, 4;
	add.s64 	%rd16, %rd3, %rd15;
	ld.global.u32 	%r138, [%rd16];
	add.s32 	%r54, %r234, 1;
	add.s32 	%r139, %r234, %r7;
	mul.wide.u32 	%rd17, %r139, 4;
	add.s64 	%rd18, %rd2, %rd17;
	st.global.u32 	[%rd18], %r138;
	mov.u32 	%r234, %r54;
$L__BB0_35:
	add.s32 	%r140, %r53, 1;
	setp.lt.s32 	%p12, %r140, 0;
	setp.ge.s32 	%p13, %r140, %r129;
	or.pred  	%p14, %p12, %p13;
	or.pred  	%p15, %p1, %p14;
	@%p15 bra 	$L__BB0_37;
	mad.lo.s32 	%r141, %r128, %r242, %r128;
	add.s32 	%r142, %r50, %r141;
	mul.wide.s32 	%rd19, %r142, 4;
	add.s64 	%rd20, %rd3, %rd19;
	ld.global.u32 	%r143, [%rd20];
	add.s32 	%r56, %r234, 1;
	add.s32 	%r144, %r234, %r7;
	mul.wide.u32 	%rd21, %r144, 4;
	add.s64 	%rd22, %rd2, %rd21;
	st.global.u32 	[%rd22], %r143;
	mov.u32 	%r234, %r56;
$L__BB0_37:
	add.s32 	%r145, %r53, 2;
	setp.lt.s32 	%p16, %r145, 0;
	setp.ge.s32 	%p17, %r145, %r129;
	or.pred  	%p18, %p16, %p17;
	or.pred  	%p19, %p1, %p18;
	@%p19 bra 	$L__BB0_39;
	add.s32 	%r146, %r242, 2;
	mad.lo.s32 	%r147, %r146, %r128, %r50;
	mul.wide.s32 	%rd23, %r147, 4;
	add.s64 	%rd24, %rd3, %rd23;
	ld.global.u32 	%r148, [%rd24];
	add.s32 	%r58, %r234, 1;
	add.s32 	%r149, %r234, %r7;
	mul.wide.u32 	%rd25, %r149, 4;
	add.s64 	%rd26, %rd2, %rd25;
	st.global.u32 	[%rd26], %r148;
	mov.u32 	%r234, %r58;
$L__BB0_39:
	add.s32 	%r150, %r53, 3;
	setp.lt.s32 	%p20, %r150, 0;
	setp.ge.s32 	%p21, %r150, %r129;
	or.pred  	%p22, %p20, %p21;
	or.pred  	%p23, %p1, %p22;
	@%p23 bra 	$L__BB0_41;
	add.s32 	%r151, %r242, 3;
	mad.lo.s32 	%r152, %r151, %r128, %r50;
	mul.wide.s32 	%rd27, %r152, 4;
	add.s64 	%rd28, %rd3, %rd27;
	ld.global.u32 	%r153, [%rd28];
	add.s32 	%r60, %r234, 1;
	add.s32 	%r154, %r234, %r7;
	mul.wide.u32 	%rd29, %r154, 4;
	add.s64 	%rd30, %rd2, %rd29;
	st.global.u32 	[%rd30], %r153;
	mov.u32 	%r234, %r60;
$L__BB0_41:
	add.s32 	%r155, %r53, 4;
	setp.lt.s32 	%p24, %r155, 0;
	setp.ge.s32 	%p25, %r155, %r129;
	or.pred  	%p26, %p24, %p25;
	or.pred  	%p27, %p1, %p26;
	@%p27 bra 	$L__BB0_43;
	add.s32 	%r156, %r242, 4;
	mad.lo.s32 	%r157, %r156, %r128, %r50;
	mul.wide.s32 	%rd31, %r157, 4;
	add.s64 	%rd32, %rd3, %rd31;
	ld.global.u32 	%r158, [%rd32];
	add.s32 	%r62, %r234, 1;
	add.s32 	%r159, %r234, %r7;
	mul.wide.u32 	%rd33, %r159, 4;
	add.s64 	%rd34, %rd2, %rd33;
	st.global.u32 	[%rd34], %r158;
	mov.u32 	%r234, %r62;
$L__BB0_43:
	add.s32 	%r160, %r53, 5;
	setp.lt.s32 	%p28, %r160, 0;
	setp.ge.s32 	%p29, %r160, %r129;
	or.pred  	%p30, %p28, %p29;
	or.pred  	%p31, %p1, %p30;
	@%p31 bra 	$L__BB0_45;
	add.s32 	%r161, %r242, 5;
	mad.lo.s32 	%r162, %r161, %r128, %r50;
	mul.wide.s32 	%rd35, %r162, 4;
	add.s64 	%rd36, %rd3, %rd35;
	ld.global.u32 	%r163, [%rd36];
	add.s32 	%r64, %r234, 1;
	add.s32 	%r164, %r234, %r7;
	mul.wide.u32 	%rd37, %r164, 4;
	add.s64 	%rd38, %rd2, %rd37;
	st.global.u32 	[%rd38], %r163;
	mov.u32 	%r234, %r64;
$L__BB0_45:
	add.s32 	%r165, %r53, 6;
	setp.lt.s32 	%p32, %r165, 0;
	setp.ge.s32 	%p33, %r165, %r129;
	or.pred  	%p34, %p32, %p33;
	or.pred  	%p35, %p1, %p34;
	@%p35 bra 	$L__BB0_47;
	add.s32 	%r166, %r242, 6;
	mad.lo.s32 	%r167, %r166, %r128, %r50;
	mul.wide.s32 	%rd39, %r167, 4;
	add.s64 	%rd40, %rd3, %rd39;
	ld.global.u32 	%r168, [%rd40];
	add.s32 	%r66, %r234, 1;
	add.s32 	%r169, %r234, %r7;
	mul.wide.u32 	%rd41, %r169, 4;
	add.s64 	%rd42, %rd2, %rd41;
	st.global.u32 	[%rd42], %r168;
	mov.u32 	%r234, %r66;
$L__BB0_47:
	add.s32 	%r170, %r53, 7;
	setp.lt.s32 	%p36, %r170, 0;
	setp.ge.s32 	%p37, %r170, %r129;
	or.pred  	%p38, %p36, %p37;
	or.pred  	%p39, %p1, %p38;
	@%p39 bra 	$L__BB0_49;
	add.s32 	%r171, %r242, 7;
	mad.lo.s32 	%r172, %r171, %r128, %r50;
	mul.wide.s32 	%rd43, %r172, 4;
	add.s64 	%rd44, %rd3, %rd43;
	ld.global.u32 	%r173, [%rd44];
	add.s32 	%r68, %r234, 1;
	add.s32 	%r174, %r234, %r7;
	mul.wide.u32 	%rd45, %r174, 4;
	add.s64 	%rd46, %rd2, %rd45;
	st.global.u32 	[%rd46], %r173;
	mov.u32 	%r234, %r68;
$L__BB0_49:
	add.s32 	%r242, %r242, 8;
	add.s32 	%r175, %r242, %r127;
	setp.ne.s32 	%p40, %r175, %r43;
	@%p40 bra 	$L__BB0_33;
$L__BB0_50:
	setp.lt.u32 	%p41, %r42, 3;
	@%p41 bra 	$L__BB0_60;
	add.s32 	%r73, %r242, %r47;
	setp.lt.s32 	%p42, %r73, 0;
	setp.ge.s32 	%p43, %r73, %r129;
	or.pred  	%p44, %p42, %p43;
	or.pred  	%p46, %p1, %p44;
	@%p46 bra 	$L__BB0_53;
	mad.lo.s32 	%r176, %r242, %r128, %r50;
	mul.wide.s32 	%rd47, %r176, 4;
	add.s64 	%rd48, %rd3, %rd47;
	ld.global.u32 	%r177, [%rd48];
	add.s32 	%r74, %r234, 1;
	add.s32 	%r178, %r234, %r7;
	mul.wide.u32 	%rd49, %r178, 4;
	add.s64 	%rd50, %rd2, %rd49;
	st.global.u32 	[%rd50], %r177;
	mov.u32 	%r234, %r74;
$L__BB0_53:
	add.s32 	%r179, %r73, 1;
	setp.lt.s32 	%p47, %r179, 0;
	setp.ge.s32 	%p48, %r179, %r129;
	or.pred  	%p49, %p47, %p48;
	or.pred  	%p50, %p1, %p49;
	@%p50 bra 	$L__BB0_55;
	mad.lo.s32 	%r180, %r128, %r242, %r128;
	add.s32 	%r181, %r50, %r180;
	mul.wide.s32 	%rd51, %r181, 4;
	add.s64 	%rd52, %rd3, %rd51;
	ld.global.u32 	%r182, [%rd52];
	add.s32 	%r76, %r234, 1;
	add.s32 	%r183, %r234, %r7;
	mul.wide.u32 	%rd53, %r183, 4;
	add.s64 	%rd54, %rd2, %rd53;
	st.global.u32 	[%rd54], %r182;
	mov.u32 	%r234, %r76;
$L__BB0_55:
	add.s32 	%r184, %r73, 2;
	setp.lt.s32 	%p51, %r184, 0;
	setp.ge.s32 	%p52, %r184, %r129;
	or.pred  	%p53, %p51, %p52;
	or.pred  	%p54, %p1, %p53;
	@%p54 bra 	$L__BB0_57;
	add.s32 	%r185, %r242, 2;
	mad.lo.s32 	%r186, %r185, %r128, %r50;
	mul.wide.s32 	%rd55, %r186, 4;
	add.s64 	%rd56, %rd3, %rd55;
	ld.global.u32 	%r187, [%rd56];
	add.s32 	%r78, %r234, 1;
	add.s32 	%r188, %r234, %r7;
	mul.wide.u32 	%rd57, %r188, 4;
	add.s64 	%rd58, %rd2, %rd57;
	st.global.u32 	[%rd58], %r187;
	mov.u32 	%r234, %r78;
$L__BB0_57:
	add.s32 	%r189, %r73, 3;
	setp.lt.s32 	%p55, %r189, 0;
	setp.ge.s32 	%p56, %r189, %r129;
	or.pred  	%p57, %p55, %p56;
	or.pred  	%p58, %p1, %p57;
	@%p58 bra 	$L__BB0_59;
	add.s32 	%r190, %r242, 3;
	mad.lo.s32 	%r191, %r190, %r128, %r50;
	mul.wide.s32 	%rd59, %r191, 4;
	add.s64 	%rd60, %rd3, %rd59;
	ld.global.u32 	%r192, [%rd60];
	add.s32 	%r80, %r234, 1;
	add.s32 	%r193, %r234, %r7;
	mul.wide.u32 	%rd61, %r193, 4;
	add.s64 	%rd62, %rd2, %rd61;
	st.global.u32 	[%rd62], %r192;
	mov.u32 	%r234, %r80;
$L__BB0_59:
	add.s32 	%r242, %r242, 4;
$L__BB0_60:
	setp.eq.s32 	%p59, %r44, 0;
	@%p59 bra 	$L__BB0_66;
	add.s32 	%r85, %r242, %r47;
	setp.lt.s32 	%p60, %r85, 0;
	setp.ge.s32 	%p61, %r85, %r129;
	or.pred  	%p62, %p60, %p61;
	or.pred  	%p64, %p1, %p62;
	@%p64 bra 	$L__BB0_63;
	mad.lo.s32 	%r194, %r242, %r128, %r50;
	mul.wide.s32 	%rd63, %r194, 4;
	add.s64 	%rd64, %rd3, %rd63;
	ld.global.u32 	%r195, [%rd64];
	add.s32 	%r86, %r234, 1;
	add.s32 	%r196, %r234, %r7;
	mul.wide.u32 	%rd65, %r196, 4;
	add.s64 	%rd66, %rd2, %rd65;
	st.global.u32 	[%rd66], %r195;
	mov.u32 	%r234, %r86;
$L__BB0_63:
	add.s32 	%r197, %r85, 1;
	setp.lt.s32 	%p65, %r197, 0;
	setp.ge.s32 	%p66, %r197, %r129;
	or.pred  	%p67, %p65, %p66;
	or.pred  	%p68, %p1, %p67;
	@%p68 bra 	$L__BB0_65;
	mad.lo.s32 	%r198, %r128, %r242, %r128;
	add.s32 	%r199, %r50, %r198;
	mul.wide.s32 	%rd67, %r199, 4;
	add.s64 	%rd68, %rd3, %rd67;
	ld.global.u32 	%r200, [%rd68];
	add.s32 	%r88, %r234, 1;
	add.s32 	%r201, %r234, %r7;
	mul.wide.u32 	%rd69, %r201, 4;
	add.s64 	%rd70, %rd2, %rd69;
	st.global.u32 	[%rd70], %r200;
	mov.u32 	%r234, %r88;
$L__BB0_65:
	add.s32 	%r242, %r242, 2;
$L__BB0_66:
	add.s32 	%r202, %r242, %r47;
	setp.lt.s32 	%p69, %r202, 0;
	setp.ge.s32 	%p70, %r202, %r129;
	or.pred  	%p71, %p69, %p70;
	or.pred  	%p73, %p1, %p71;
	@%p73 bra 	$L__BB0_68;
	mad.lo.s32 	%r203, %r242, %r128, %r50;
	mul.wide.s32 	%rd71, %r203, 4;
	add.s64 	%rd72, %rd3, %rd71;
	ld.global.u32 	%r204, [%rd72];
	add.s32 	%r93, %r234, 1;
	add.s32 	%r205, %r234, %r7;
	mul.wide.u32 	%rd73, %r205, 4;
	add.s64 	%rd74, %rd2, %rd73;
	st.global.u32 	[%rd74], %r204;
	mov.u32 	%r234, %r93;
$L__BB0_68:
	add.s32 	%r95, %r230, 1;
	setp.ne.s32 	%p74, %r230, %r127;
	mov.u32 	%r230, %r95;
	@%p74 bra 	$L__BB0_31;
	add.s32 	%r96, %r234, %r7;
	add.s32 	%r97, %r96, -1;
	setp.ge.u32 	%p75, %r7, %r97;
	@%p75 bra 	$L__BB0_93;
	mov.b32 	%r255, 0;
	mov.u32 	%r256, %r7;
$L__BB0_71:
	mov.u32 	%r99, %r256;
	add.s32 	%r256, %r99, 1;
	setp.ge.u32 	%p76, %r256, %r96;
	@%p76 bra 	$L__BB0_92;
	mul.wide.s32 	%rd75, %r99, 4;
	add.s64 	%rd10, %rd2, %rd75;
	not.b32 	%r207, %r255;
	add.s32 	%r208, %r234, %r207;
	and.b32  	%r101, %r208, 3;
	setp.eq.s32 	%p77, %r101, 0;
	mov.u32 	%r259, %r256;
	@%p77 bra 	$L__BB0_82;
	ld.global.u32 	%r258, [%rd10];
	ld.global.u32 	%r103, [%rd10+4];
	setp.le.u32 	%p78, %r258, %r103;
	@%p78 bra 	$L__BB0_75;
	st.global.u32 	[%rd10], %r103;
	st.global.u32 	[%rd10+4], %r258;
	mov.u32 	%r258, %r103;
$L__BB0_75:
	add.s32 	%r259, %r99, 2;
	setp.eq.s32 	%p79, %r101, 1;
	@%p79 bra 	$L__BB0_82;
	ld.global.u32 	%r106, [%rd10+8];
	setp.le.u32 	%p80, %r258, %r106;
	@%p80 bra 	$L__BB0_78;
	st.global.u32 	[%rd10], %r106;
	st.global.u32 	[%rd10+8], %r258;
	mov.u32 	%r258, %r106;
$L__BB0_78:
	add.s32 	%r259, %r99, 3;
	setp.eq.s32 	%p81, %r101, 2;
	@%p81 bra 	$L__BB0_82;
	ld.global.u32 	%r109, [%rd10+12];
	setp.le.u32 	%p82, %r258, %r109;
	@%p82 bra 	$L__BB0_81;
	st.global.u32 	[%rd10], %r109;
	st.global.u32 	[%rd10+12], %r258;
$L__BB0_81:
	add.s32 	%r259, %r99, 4;
$L__BB0_82:
	sub.s32 	%r209, %r234, %r255;
	add.s32 	%r210, %r209, -2;
	setp.lt.u32 	%p83, %r210, 3;
	@%p83 bra 	$L__BB0_92;
$L__BB0_83:
	ld.global.u32 	%r262, [%rd10];
	mul.wide.s32 	%rd76, %r259, 4;
	add.s64 	%rd11, %rd2, %rd76;
	ld.global.u32 	%r114, [%rd11];
	setp.le.u32 	%p84, %r262, %r114;
	@%p84 bra 	$L__BB0_85;
	st.global.u32 	[%rd10], %r114;
	st.global.u32 	[%rd11], %r262;
	ld.global.u32 	%r262, [%rd10];
$L__BB0_85:
	ld.global.u32 	%r117, [%rd11+4];
	setp.le.u32 	%p85, %r262, %r117;
	@%p85 bra 	$L__BB0_87;
	st.global.u32 	[%rd10], %r117;
	st.global.u32 	[%rd11+4], %r262;
	ld.global.u32 	%r262, [%rd10];
$L__BB0_87:
	ld.global.u32 	%r120, [%rd11+8];
	setp.le.u32 	%p86, %r262, %r120;
	@%p86 bra 	$L__BB0_89;
	st.global.u32 	[%rd10], %r120;
	st.global.u32 	[%rd11+8], %r262;
	ld.global.u32 	%r262, [%rd10];
$L__BB0_89:
	ld.global.u32 	%r123, [%rd11+12];
	setp.le.u32 	%p87, %r262, %r123;
	@%p87 bra 	$L__BB0_91;
	st.global.u32 	[%rd10], %r123;
	st.global.u32 	[%rd11+12], %r262;
$L__BB0_91:
	add.s32 	%r259, %r259, 4;
	setp.ne.s32 	%p88, %r259, %r96;
	@%p88 bra 	$L__BB0_83;
$L__BB0_92:
	setp.ne.s32 	%p89, %r256, %r97;
	add.s32 	%r255, %r255, 1;
	@%p89 bra 	$L__BB0_71;
$L__BB0_93:
	shr.s32 	%r211, %r234, 1;
	add.s32 	%r212, %r211, %r7;
	mul.wide.u32 	%rd77, %r212, 4;
	add.s64 	%rd78, %rd2, %rd77;
	ld.global.u32 	%r213, [%rd78];
	mul.wide.s32 	%rd79, %r229, 4;
	add.s64 	%rd80, %rd1, %rd79;
	st.global.u32 	[%rd80], %r213;
	add.s32 	%r229, %r229, %r8;
	setp.lt.s32 	%p90, %r229, %r3;
	@%p90 bra 	$L__BB0_30;
$L__BB0_94:
	ret;

}


// ===== COMPILED SASS (sm_100) =====

	.target	sm_100

	.elftype	@"ET_EXEC"


//--------------------- .note.nv.tkinfo           --------------------------
	.section	.note.nv.tkinfo,"",@"SHT_NOTE"
	.sectionflags	@"SHF_NOTE_NV_TKINFO"
	.tkinfo
        /*0018*/ 	.word	0x00000002
        /*0030*/ 	.string	""
        /*0030*/ 	.string	"ptxas"
        /*0030*/ 	.string	"Cuda compilation tools, release 13.0, V13.0.88"
        /*0030*/ 	.string	"Build cuda_13.0.r13.0/compiler.36424714_0"
        /*0030*/ 	.string	"-arch sm_100 -m 64 "



//--------------------- .note.nv.cuinfo           --------------------------
	.section	.note.nv.cuinfo,"",@"SHT_NOTE"
	.sectionflags	@"SHF_NOTE_NV_CUINFO"
        /*0018*/ 	.short	0x0002
        /*001a*/ 	.short	0x0064
        /*001c*/ 	.short	0x0082
	.zero		2


//--------------------- .nv.info                  --------------------------
	.section	.nv.info,"",@"SHT_CUDA_INFO"
	.align	4


	//----- nvinfo : EIATTR_REGCOUNT
	.align		4
        /*0000*/ 	.byte	0x04, 0x2f
        /*0002*/ 	.short	(.L_1 - .L_0)
	.align		4
.L_0:
        /*0004*/ 	.word	index@(_Z19global_medianfilterPjS_S_iii)
        /*0008*/ 	.word	0x00000018


	//----- nvinfo : EIATTR_FRAME_SIZE
	.align		4
.L_1:
        /*000c*/ 	.byte	0x04, 0x11
        /*000e*/ 	.short	(.L_3 - .L_2)
	.align		4
.L_2:
        /*0010*/ 	.word	index@(_Z19global_medianfilterPjS_S_iii)
        /*0014*/ 	.word	0x00000000


	//----- nvinfo : EIATTR_MIN_STACK_SIZE
	.align		4
.L_3:
        /*0018*/ 	.byte	0x04, 0x12
        /*001a*/ 	.short	(.L_5 - .L_4)
	.align		4
.L_4:
        /*001c*/ 	.word	index@(_Z19global_medianfilterPjS_S_iii)
        /*0020*/ 	.word	0x00000000
.L_5:


//--------------------- .nv.compat                --------------------------
	.section	.nv.compat,"",@"SHT_CUDA_COMPAT_INFO"
	.align	4
        /*0000*/ 	.byte	0x02, 0x09, 0x00, 0x00, 0x02, 0x02, 0x01, 0x00, 0x02, 0x05, 0x05, 0x00, 0x03, 0x07, 0x01, 0x01
        /*0010*/ 	.byte	0x02, 0x03, 0x00, 0x00, 0x02, 0x06, 0x01, 0x00, 0x04, 0x0b, 0x08, 0x00, 0x09, 0x00, 0x00, 0x00
        /*0020*/ 	.byte	0x00, 0x00, 0x00, 0x00


//--------------------- .nv.info._Z19global_medianfilterPjS_S_iii --------------------------
	.section	.nv.info._Z19global_medianfilterPjS_S_iii,"",@"SHT_CUDA_INFO"
	.sectionflags	@""
	.align	4


	//----- nvinfo : EIATTR_CUDA_API_VERSION
	.align		4
        /*0000*/ 	.byte	0x04, 0x37
        /*0002*/ 	.short	(.L_7 - .L_6)
.L_6:
        /*0004*/ 	.word	0x00000082


	//----- nvinfo : EIATTR_KPARAM_INFO
	.align		4
.L_7:
        /*0008*/ 	.byte	0x04, 0x17
        /*000a*/ 	.short	(.L_9 - .L_8)
.L_8:
        /*000c*/ 	.word	0x00000000
        /*0010*/ 	.short	0x0005
        /*0012*/ 	.short	0x0020
        /*0014*/ 	.byte	0x00, 0xf0, 0x11, 0x00


	//----- nvinfo : EIATTR_KPARAM_INFO
	.align		4
.L_9:
        /*0018*/ 	.byte	0x04, 0x17
        /*001a*/ 	.short	(.L_11 - .L_10)
.L_10:
        /*001c*/ 	.word	0x00000000
        /*0020*/ 	.short	0x0004
        /*0022*/ 	.short	0x001c
        /*0024*/ 	.byte	0x00, 0xf0, 0x11, 0x00


	//----- nvinfo : EIATTR_KPARAM_INFO
	.align		4
.L_11:
        /*0028*/ 	.byte	0x04, 0x17
        /*002a*/ 	.short	(.L_13 - .L_12)
.L_12:
        /*002c*/ 	.word	0x00000000
        /*0030*/ 	.short	0x0003
        /*0032*/ 	.short	0x0018
        /*0034*/ 	.byte	0x00, 0xf0, 0x11, 0x00


	//----- nvinfo : EIATTR_KPARAM_INFO
	.align		4
.L_13:
        /*0038*/ 	.byte	0x04, 0x17
        /*003a*/ 	.short	(.L_15 - .L_14)
.L_14:
        /*003c*/ 	.word	0x00000000
        /*0040*/ 	.short	0x0002
        /*0042*/ 	.short	0x0010
        /*0044*/ 	.byte	0x00, 0xf5, 0x21, 0x00


	//----- nvinfo : EIATTR_KPARAM_INFO
	.align		4
.L_15:
        /*0048*/ 	.byte	0x04, 0x17
        /*004a*/ 	.short	(.L_17 - .L_16)
.L_16:
        /*004c*/ 	.word	0x00000000
        /*0050*/ 	.short	0x0001
        /*0052*/ 	.short	0x0008
        /*0054*/ 	.byte	0x00, 0xf5, 0x21, 0x00


	//----- nvinfo : EIATTR_KPARAM_INFO
	.align		4
.L_17:
        /*0058*/ 	.byte	0x04, 0x17
        /*005a*/ 	.short	(.L_19 - .L_18)
.L_18:
        /*005c*/ 	.word	0x00000000
        /*0060*/ 	.short	0x0000
        /*0062*/ 	.short	0x0000
        /*0064*/ 	.byte	0x00, 0xf5, 0x21, 0x00


	//----- nvinfo : EIATTR_SPARSE_MMA_MASK
	.align		4
.L_19:
        /*0068*/ 	.byte	0x03, 0x50
        /*006a*/ 	.short	0x0000


	//----- nvinfo : EIATTR_MAXREG_COUNT
	.align		4
        /*006c*/ 	.byte	0x03, 0x1b
        /*006e*/ 	.short	0x00ff


	//----- nvinfo : EIATTR_MERCURY_ISA_VERSION
	.align		4
        /*0070*/ 	.byte	0x03, 0x5f
        /*0072*/ 	.short	0x0101


	//----- nvinfo : EIATTR_VRC_CTA_INIT_COUNT
	.align		4
        /*0074*/ 	.byte	0x02, 0x4a
	.zero		1
	.zero		1


	//----- nvinfo : EIATTR_EXIT_INSTR_OFFSETS
	.align		4
        /*0078*/ 	.byte	0x04, 0x1c
        /*007a*/ 	.short	(.L_21 - .L_20)


	//   ....[0]....
.L_20:
        /*007c*/ 	.word	0x00000090


	//   ....[1]....
        /*0080*/ 	.word	0x00000760


	//   ....[2]....
        /*0084*/ 	.word	0x00001f90


	//----- nvinfo : EIATTR_CRS_STACK_SIZE
	.align		4
.L_21:
        /*0088*/ 	.byte	0x04, 0x1e
        /*008a*/ 	.short	(.L_23 - .L_22)
.L_22:
        /*008c*/ 	.word	0x00000000


	//----- nvinfo : EIATTR_CBANK_PARAM_SIZE
	.align		4
.L_23:
        /*0090*/ 	.byte	0x03, 0x19
        /*0092*/ 	.short	0x0024


	//----- nvinfo : EIATTR_PARAM_CBANK
	.align		4
        /*0094*/ 	.byte	0x04, 0x0a
        /*0096*/ 	.short	(.L_25 - .L_24)
	.align		4
.L_24:
        /*0098*/ 	.word	index@(.nv.constant0._Z19global_medianfilterPjS_S_iii)
        /*009c*/ 	.short	0x0380
        /*009e*/ 	.short	0x0024


	//----- nvinfo : EIATTR_SW_WAR
	.align		4
.L_25:
        /*00a0*/ 	.byte	0x04, 0x36
        /*00a2*/ 	.short	(.L_27 - .L_26)
.L_26:
        /*00a4*/ 	.word	0x00000008
.L_27:


//--------------------- .nv.callgraph             --------------------------
	.section	.nv.callgraph,"",@"SHT_CUDA_CALLGRAPH"
	.align	4
	.sectionentsize	8
	.align		4
        /*0000*/ 	.word	0x00000000
	.align		4
        /*0004*/ 	.word	0xffffffff
	.align		4
        /*0008*/ 	.word	0x00000000
	.align		4
        /*000c*/ 	.word	0xfffffffe
	.align		4
        /*0010*/ 	.word	0x00000000
	.align		4
        /*0014*/ 	.word	0xfffffffd
	.align		4
        /*0018*/ 	.word	0x00000000
	.align		4
        /*001c*/ 	.word	0xfffffffc


//--------------------- .text._Z19global_medianfilterPjS_S_iii --------------------------
	.section	.text._Z19global_medianfilterPjS_S_iii,"ax",@progbits
	.align	128
        .global         _Z19global_medianfilterPjS_S_iii
        .type           _Z19global_medianfilterPjS_S_iii,@function
        .size           _Z19global_medianfilterPjS_S_iii,(.L_x_27 - _Z19global_medianfilterPjS_S_iii)
        .other          _Z19global_medianfilterPjS_S_iii,@"STO_CUDA_ENTRY STV_DEFAULT"
_Z19global_medianfilterPjS_S_iii:
.text._Z19global_medianfilterPjS_S_iii:
[----:B------:R-:W-:Y:S01]  /*0000*/  LDC R1, c[0x0][0x37c] ;  /* 0x0000df00ff017b82 */ /* 0x000fe20000000800 */
[----:B------:R-:W0:Y:S01]  /*0010*/  S2R R0, SR_CTAID.X ;  /* 0x0000000000007919 */ /* 0x000e220000002500 */
[----:B------:R-:W1:Y:S01]  /*0020*/  LDCU UR4, c[0x0][0x3a0] ;  /* 0x00007400ff0477ac */ /* 0x000e620008000800 */
[----:B------:R-:W0:Y:S01]  /*0030*/  S2R R3, SR_TID.X ;  /* 0x0000000000037919 */ /* 0x000e220000002100 */
[----:B------:R-:W1:Y:S01]  /*0040*/  LDCU UR5, c[0x0][0x39c] ;  /* 0x00007380ff0577ac */ /* 0x000e620008000800 */
[----:B------:R-:W0:Y:S01]  /*0050*/  LDCU UR6, c[0x0][0x360] ;  /* 0x00006c00ff0677ac */ /* 0x000e220008000800 */
[----:B-1----:R-:W-:Y:S01]  /*0060*/  UIMAD UR4, UR4, UR5, URZ ;  /* 0x00000005040472a4 */ /* 0x002fe2000f8e02ff */
[----:B0-----:R-:W-:-:S05]  /*0070*/  IMAD R0, R0, UR6, R3 ;  /* 0x0000000600007c24 */ /* 0x001fca000f8e0203 */
[----:B------:R-:W-:-:S13]  /*0080*/  ISETP.GE.AND P0, PT, R0, UR4, PT ;  /* 0x0000000400007c0c */ /* 0x000fda000bf06270 */
[----:B------:R-:W-:Y:S05]  /*0090*/  @P0 EXIT ;  /* 0x000000000000094d */ /* 0x000fea0003800000 */
[----:B------:R-:W0:Y:S01]  /*00a0*/  LDCU UR7, c[0x0][0x398] ;  /* 0x00007300ff0777ac */ /* 0x000e220008000800 */
[----:B------:R-:W1:Y:S01]  /*00b0*/  LDCU UR5, c[0x0][0x370] ;  /* 0x00006e00ff0577ac */ /* 0x000e620008000800 */
[----:B------:R-:W2:Y:S01]  /*00c0*/  LDCU.64 UR10, c[0x0][0x358] ;  /* 0x00006b00ff0a77ac */ /* 0x000ea20008000a00 */
[----:B0-----:R-:W-:Y:S02]  /*00d0*/  UISETP.GT.AND UP0, UPT, UR7, -0x1, UPT ;  /* 0xffffffff0700788c */ /* 0x001fe4000bf04270 */
[----:B------:R-:W-:Y:S02]  /*00e0*/  USHF.L.U32 UR8, UR7, 0x1, URZ ;  /* 0x0000000107087899 */ /* 0x000fe400080006ff */
[----:B-1----:R-:W-:Y:S02]  /*00f0*/  UIMAD UR6, UR6, UR5, URZ ;  /* 0x00000005060672a4 */ /* 0x002fe4000f8e02ff */
[----:B------:R-:W-:Y:S02]  /*0100*/  UIADD3 UR5, UPT, UPT, UR8, 0x1, URZ ;  /* 0x0000000108057890 */ /* 0x000fe4000fffe0ff */
[----:B------:R-:W-:-:S04]  /*0110*/  IMAD R2, R0, UR8, R0 ;  /* 0x0000000800027c24 */ /* 0x000fc8000f8e0200 */
[----:B------:R-:W-:Y:S01]  /*0120*/  IMAD R2, R2, UR8, R2 ;  /* 0x0000000802027c24 */ /* 0x000fe2000f8e0202 */
[----:B--2---:R-:W-:Y:S06]  /*0130*/  BRA.U UP0, `(.L_x_0) ;  /* 0x00000005008c7547 */ /* 0x004fec000b800000 */
[----:B------:R-:W0:Y:S01]  /*0140*/  LDC.64 R4, c[0x0][0x390] ;  /* 0x0000e400ff047b82 */ /* 0x000e220000000a00 */
[----:B------:R-:W1:Y:S01]  /*0150*/  LDCU.64 UR8, c[0x0][0x390] ;  /* 0x00007200ff0877ac */ /* 0x000e620008000a00 */
[----:B------:R-:W-:Y:S02]  /*0160*/  VIADD R3, R2, 0xffffffff ;  /* 0xffffffff02037836 */ /* 0x000fe40000000000 */
[----:B------:R-:W-:Y:S01]  /*0170*/  IMAD.MOV.U32 R9, RZ, RZ, R0 ;  /* 0x000000ffff097224 */ /* 0x000fe200078e0000 */
[----:B------:R-:W-:-:S06]  /*0180*/  UIMAD UR5, UR5, UR5, URZ ;  /* 0x00000005050572a4 */ /* 0x000fcc000f8e02ff */
[----:B------:R-:W-:Y:S01]  /*0190*/  IMAD R8, R0, UR5, RZ ;  /* 0x0000000500087c24 */ /* 0x000fe2000f8e02ff */
[----:B-1----:R-:W-:-:S04]  /*01a0*/  UIADD3 UR7, UP0, UPT, UR8, 0x8, URZ ;  /* 0x0000000808077890 */ /* 0x002fc8000ff1e0ff */
[----:B------:R-:W-:Y:S01]  /*01b0*/  UIADD3.X UR8, UPT, UPT, URZ, UR9, URZ, UP0, !UPT ;  /* 0x00000009ff087290 */ /* 0x000fe200087fe4ff */
[----:B0-----:R-:W-:-:S11]  /*01c0*/  IMAD.WIDE.U32 R4, R2, 0x4, R4 ;  /* 0x0000000402047825 */ /* 0x001fd600078e0004 */
.L_x_9:
[----:B------:R-:W-:Y:S01]  /*01d0*/  ISETP.NE.AND P0, PT, R0, RZ, PT ;  /* 0x000000ff0000720c */ /* 0x000fe20003f05270 */
[----:B------:R-:W-:-:S12]  /*01e0*/  BSSY.RECONVERGENT B0, `(.L_x_1) ;  /* 0x0000050000007945 */ /* 0x000fd80003800200 */
[----:B0-----:R-:W-:Y:S05]  /*01f0*/  @P0 BRA `(.L_x_2) ;  /* 0x0000000400380947 */ /* 0x001fea0003800000 */
[----:B------:R-:W-:Y:S02]  /*0200*/  HFMA2 R16, -RZ, RZ, 0, 0 ;  /* 0x00000000ff107431 */ /* 0x000fe400000001ff */
[----:B------:R-:W-:-:S07]  /*0210*/  IMAD.MOV.U32 R10, RZ, RZ, R2 ;  /* 0x000000ffff0a7224 */ /* 0x000fce00078e0002 */
.L_x_8:
[----:B0-----:R-:W-:Y:S01]  /*0220*/  VIADD R6, R10, 0x1 ;  /* 0x000000010a067836 */ /* 0x001fe20000000000 */
[----:B------:R-:W-:Y:S01]  /*0230*/  BSSY.RECONVERGENT B1, `(.L_x_3) ;  /* 0x0000048000017945 */ /* 0x000fe20003800200 */
[----:B------:R-:W-:Y:S02]  /*0240*/  MOV R15, R10 ;  /* 0x0000000a000f7202 */ /* 0x000fe40000000f00 */
[----:B------:R-:W-:Y:S01]  /*0250*/  IMAD.MOV.U32 R10, RZ, RZ, R6 ;  /* 0x000000ffff0a7224 */ /* 0x000fe200078e0006 */
[C---:B------:R-:W-:Y:S02]  /*0260*/  ISETP.GE.U32.AND P1, PT, R6.reuse, R2, PT ;  /* 0x000000020600720c */ /* 0x040fe40003f26070 */
[----:B------:R-:W-:-:S11]  /*0270*/  ISETP.GE.U32.AND P0, PT, R6, R3, PT ;  /* 0x000000030600720c */ /* 0x000fd60003f06070 */
[----:B------:R-:W-:Y:S05]  /*0280*/  @P1 BRA `(.L_x_4) ;  /* 0x0000000400081947 */ /* 0x000fea0003800000 */
[----:B------:R-:W0:Y:S01]  /*0290*/  LDC.64 R6, c[0x0][0x390] ;  /* 0x0000e400ff067b82 */ /* 0x000e220000000a00 */
[----:B------:R-:W-:Y:S01]  /*02a0*/  LOP3.LUT R14, R16, 0x3, RZ, 0xc0, !PT ;  /* 0x00000003100e7812 */ /* 0x000fe200078ec0ff */
[----:B------:R-:W-:Y:S01]  /*02b0*/  BSSY.RECONVERGENT B2, `(.L_x_5) ;  /* 0x000001b000027945 */ /* 0x000fe20003800200 */
[----:B------:R-:W-:Y:S02]  /*02c0*/  IMAD.MOV.U32 R11, RZ, RZ, R10 ;  /* 0x000000ffff0b7224 */ /* 0x000fe400078e000a */
[----:B------:R-:W-:Y:S01]  /*02d0*/  ISETP.NE.AND P1, PT, R14, 0x3, PT ;  /* 0x000000030e00780c */ /* 0x000fe20003f25270 */
[----:B0-----:R-:W-:-:S12]  /*02e0*/  IMAD.WIDE.U32 R6, R15, 0x4, R6 ;  /* 0x000000040f067825 */ /* 0x001fd800078e0006 */
[----:B------:R-:W-:Y:S05]  /*02f0*/  @!P1 BRA `(.L_x_6) ;  /* 0x0000000000589947 */ /* 0x000fea0003800000 */
[----:B------:R-:W2:Y:S04]  /*0300*/  LDG.E R13, desc[UR10][R6.64] ;  /* 0x0000000a060d7981 */ /* 0x000ea8000c1e1900 */
[----:B------:R-:W2:Y:S01]  /*0310*/  LDG.E R12, desc[UR10][R6.64+0x4] ;  /* 0x0000040a060c7981 */ /* 0x000ea2000c1e1900 */
[----:B------:R-:W-:Y:S01]  /*0320*/  ISETP.NE.AND P2, PT, R14, 0x2, PT ;  /* 0x000000020e00780c */ /* 0x000fe20003f45270 */
[----:B------:R-:W-:Y:S01]  /*0330*/  VIADD R11, R15, 0x2 ;  /* 0x000000020f0b7836 */ /* 0x000fe20000000000 */
[----:B--2---:R-:W-:-:S13]  /*0340*/  ISETP.GT.U32.AND P1, PT, R13, R12, PT ;  /* 0x0000000c0d00720c */ /* 0x004fda0003f24070 */
[----:B------:R-:W-:Y:S04]  /*0350*/  @P1 STG.E desc[UR10][R6.64], R12 ;  /* 0x0000000c06001986 */ /* 0x000fe8000c10190a */
[----:B------:R0:W-:Y:S02]  /*0360*/  @P1 STG.E desc[UR10][R6.64+0x4], R13 ;  /* 0x0000040d06001986 */ /* 0x0001e4000c10190a */
[----:B0-----:R-:W-:Y:S01]  /*0370*/  @P1 MOV R13, R12 ;  /* 0x0000000c000d1202 */ /* 0x001fe20000000f00 */
[----:B------:R-:W-:Y:S06]  /*0380*/  @!P2 BRA `(.L_x_6) ;  /* 0x000000000034a947 */ /* 0x000fec0003800000 */
[----:B------:R-:W2:Y:S01]  /*0390*/  LDG.E R12, desc[UR10][R6.64+0x8] ;  /* 0x0000080a060c7981 */ /* 0x000ea2000c1e1900 */
[----:B------:R-:W-:Y:S02]  /*03a0*/  ISETP.NE.AND P2, PT, R14, 0x1, PT ;  /* 0x000000010e00780c */ /* 0x000fe40003f45270 */
[----:B------:R-:W-:Y:S02]  /*03b0*/  IADD3 R11, PT, PT, R15, 0x3, RZ ;  /* 0x000000030f0b7810 */ /* 0x000fe40007ffe0ff */
[----:B--2---:R-:W-:-:S13]  /*03c0*/  ISETP.GT.U32.AND P1, PT, R13, R12, PT ;  /* 0x0000000c0d00720c */ /* 0x004fda0003f24070 */
[----:B------:R-:W-:Y:S04]  /*03d0*/  @P1 STG.E desc[UR10][R6.64], R12 ;  /* 0x0000000c06001986 */ /* 0x000fe8000c10190a */
[----:B------:R0:W-:Y:S02]  /*03e0*/  @P1 STG.E desc[UR10][R6.64+0x8], R13 ;  /* 0x0000080d06001986 */ /* 0x0001e4000c10190a */
[----:B0-----:R-:W-:Y:S01]  /*03f0*/  @P1 IMAD.MOV.U32 R13, RZ, RZ, R12 ;  /* 0x000000ffff0d1224 */ /* 0x001fe200078e000c */
[----:B------:R-:W-:Y:S06]  /*0400*/  @!P2 BRA `(.L_x_6) ;  /* 0x000000000014a947 */ /* 0x000fec0003800000 */
[----:B------:R-:W2:Y:S01]  /*0410*/  LDG.E R12, desc[UR10][R6.64+0xc] ;  /* 0x00000c0a060c7981 */ /* 0x000ea2000c1e1900 */
[----:B------:R-:W-:Y:S01]  /*0420*/  VIADD R11, R15, 0x4 ;  /* 0x000000040f0b7836 */ /* 0x000fe20000000000 */
[----:B--2---:R-:W-:-:S13]  /*0430*/  ISETP.GT.U32.AND P1, PT, R13, R12, PT ;  /* 0x0000000c0d00720c */ /* 0x004fda0003f24070 */
[----:B------:R0:W-:Y:S04]  /*0440*/  @P1 STG.E desc[UR10][R6.64], R12 ;  /* 0x0000000c06001986 */ /* 0x0001e8000c10190a */
[----:B------:R0:W-:Y:S02]  /*0450*/  @P1 STG.E desc[UR10][R6.64+0xc], R13 ;  /* 0x00000c0d06001986 */ /* 0x0001e4000c10190a */
.L_x_6:
[----:B------:R-:W-:Y:S05]  /*0460*/  BSYNC.RECONVERGENT B2 ;  /* 0x0000000000027941 */ /* 0x000fea0003800200 */
.L_x_5:
[----:B0-----:R-:W-:-:S05]  /*0470*/  VIADD R12, R16, 0x4 ;  /* 0x00000004100c7836 */ /* 0x001fca0000000000 */
[----:B------:R-:W-:-:S13]  /*0480*/  ISETP.GE.U32.AND P1, PT, R12, 0x3, PT ;  /* 0x000000030c00780c */ /* 0x000fda0003f26070 */
[----:B------:R-:W-:Y:S05]  /*0490*/  @!P1 BRA `(.L_x_4) ;  /* 0x0000000000849947 */ /* 0x000fea0003800000 */
[----:B------:R-:W-:Y:S01]  /*04a0*/  MOV R12, UR7 ;  /* 0x00000007000c7c02 */ /* 0x000fe20008000f00 */
[----:B------:R-:W-:-:S04]  /*04b0*/  IMAD.U32 R13, RZ, RZ, UR8 ;  /* 0x00000008ff0d7e24 */ /* 0x000fc8000f8e00ff */
[----:B------:R-:W-:-:S04]  /*04c0*/  IMAD.WIDE.U32 R12, R11, 0x4, R12 ;  /* 0x000000040b0c7825 */ /* 0x000fc800078e000c */
[----:B------:R-:W-:Y:S01]  /*04d0*/  IMAD.IADD R11, R11, 0x1, -R8 ;  /* 0x000000010b0b7824 */ /* 0x000fe200078e0a08 */
[----:B------:R-:W-:Y:S01]  /*04e0*/  MOV R14, R12 ;  /* 0x0000000c000e7202 */ /* 0x000fe20000000f00 */
[----:B------:R-:W-:-:S07]  /*04f0*/  IMAD.MOV.U32 R17, RZ, RZ, R13 ;  /* 0x000000ffff117224 */ /* 0x000fce00078e000d */
.L_x_7:
[----:B0-----:R-:W-:Y:S01]  /*0500*/  IMAD.MOV.U32 R12, RZ, RZ, R14 ;  /* 0x000000ffff0c7224 */ /* 0x001fe200078e000e */
[----:B------:R-:W-:Y:S01]  /*0510*/  MOV R13, R17 ;  /* 0x00000011000d7202 */ /* 0x000fe20000000f00 */
[----:B------:R-:W2:Y:S04]  /*0520*/  LDG.E R15, desc[UR10][R6.64] ;  /* 0x0000000a060f7981 */ /* 0x000ea8000c1e1900 */
[----:B------:R-:W2:Y:S02]  /*0530*/  LDG.E R14, desc[UR10][R12.64+-0x8] ;  /* 0xfffff80a0c0e7981 */ /* 0x000ea4000c1e1900 */
[----:B--2---:R-:W-:-:S13]  /*0540*/  ISETP.GT.U32.AND P1, PT, R15, R14, PT ;  /* 0x0000000e0f00720c */ /* 0x004fda0003f24070 */
[----:B------:R-:W-:Y:S04]  /*0550*/  @P1 STG.E desc[UR10][R6.64], R14 ;  /* 0x0000000e06001986 */ /* 0x000fe8000c10190a */
[----:B------:R0:W-:Y:S04]  /*0560*/  @P1 STG.E desc[UR10][R12.64+-0x8], R15 ;  /* 0xfffff80f0c001986 */ /* 0x0001e8000c10190a */
[----:B------:R-:W2:Y:S04]  /*0570*/  LDG.E R17, desc[UR10][R12.64+-0x4] ;  /* 0xfffffc0a0c117981 */ /* 0x000ea8000c1e1900 */
[----:B0-----:R-:W2:Y:S02]  /*0580*/  @P1 LDG.E R15, desc[UR10][R6.64] ;  /* 0x0000000a060f1981 */ /* 0x001ea4000c1e1900 */
        /* <DEDUP_REMOVED lines=9> */
[----:B0-----:R-:W2:Y:S01]  /*0620*/  @P1 LDG.E R15, desc[UR10][R6.64] ;  /* 0x0000000a060f1981 */ /* 0x001ea2000c1e1900 */
[----:B------:R-:W-:-:S05]  /*0630*/  VIADD R11, R11, 0x4 ;  /* 0x000000040b0b7836 */ /* 0x000fca0000000000 */
[----:B------:R-:W-:Y:S02]  /*0640*/  ISETP.NE.AND P2, PT, R11, RZ, PT ;  /* 0x000000ff0b00720c */ /* 0x000fe40003f45270 */
[----:B--2---:R-:W-:-:S13]  /*0650*/  ISETP.GT.U32.AND P1, PT, R15, R19, PT ;  /* 0x000000130f00720c */ /* 0x004fda0003f24070 */
[----:B------:R0:W-:Y:S04]  /*0660*/  @P1 STG.E desc[UR10][R6.64], R19 ;  /* 0x0000001306001986 */ /* 0x0001e8000c10190a */
[----:B------:R0:W-:Y:S01]  /*0670*/  @P1 STG.E desc[UR10][R12.64+0x4], R15 ;  /* 0x0000040f0c001986 */ /* 0x0001e2000c10190a */
[----:B------:R-:W-:-:S05]  /*0680*/  IADD3 R14, P1, PT, R12, 0x10, RZ ;  /* 0x000000100c0e7810 */ /* 0x000fca0007f3e0ff */
[----:B------:R-:W-:Y:S01]  /*0690*/  IMAD.X R17, RZ, RZ, R13, P1 ;  /* 0x000000ffff117224 */ /* 0x000fe200008e060d */
[----:B------:R-:W-:Y:S07]  /*06a0*/  @P2 BRA `(.L_x_7) ;  /* 0xfffffffc00942947 */ /* 0x000fee000383ffff */
.L_x_4:
[----:B------:R-:W-:Y:S05]  /*06b0*/  BSYNC.RECONVERGENT B1 ;  /* 0x0000000000017941 */ /* 0x000fea0003800200 */
.L_x_3:
[----:B------:R-:W-:Y:S01]  /*06c0*/  IADD3 R16, PT, PT, R16, 0x1, RZ ;  /* 0x0000000110107810 */ /* 0x000fe20007ffe0ff */
[----:B------:R-:W-:Y:S06]  /*06d0*/  @!P0 BRA `(.L_x_8) ;  /* 0xfffffff800d08947 */ /* 0x000fec000383ffff */
.L_x_2:
[----:B------:R-:W-:Y:S05]  /*06e0*/  BSYNC.RECONVERGENT B0 ;  /* 0x0000000000007941 */ /* 0x000fea0003800200 */
.L_x_1:
[----:B------:R-:W2:Y:S01]  /*06f0*/  LDG.E R11, desc[UR10][R4.64] ;  /* 0x0000000a040b7981 */ /* 0x000ea2000c1e1900 */
[----:B0-----:R-:W0:Y:S02]  /*0700*/  LDC.64 R6, c[0x0][0x388] ;  /* 0x0000e200ff067b82 */ /* 0x001e240000000a00 */
[----:B0-----:R-:W-:-:S04]  /*0710*/  IMAD.WIDE R6, R9, 0x4, R6 ;  /* 0x0000000409067825 */ /* 0x001fc800078e0206 */
[----:B------:R-:W-:-:S05]  /*0720*/  VIADD R9, R9, UR6 ;  /* 0x0000000609097c36 */ /* 0x000fca0008000000 */
[----:B------:R-:W-:Y:S01]  /*0730*/  ISETP.GE.AND P0, PT, R9, UR4, PT ;  /* 0x0000000409007c0c */ /* 0x000fe2000bf06270 */
[----:B--2---:R0:W-:-:S12]  /*0740*/  STG.E desc[UR10][R6.64], R11 ;  /* 0x0000000b06007986 */ /* 0x0041d8000c10190a */
[----:B------:R-:W-:Y:S05]  /*0750*/  @!P0 BRA `(.L_x_9) ;  /* 0xfffffff8009c8947 */ /* 0x000fea000383ffff */
[----:B------:R-:W-:Y:S05]  /*0760*/  EXIT ;  /* 0x000000000000794d */ /* 0x000fea0003800000 */
.L_x_0:
[----:B------:R-:W-:Y:S01]  /*0770*/  ULOP3.LUT UR9, UR8, 0x6, URZ, 0xc0, !UPT ;  /* 0x0000000608097892 */ /* 0x000fe2000f8ec0ff */
[----:B------:R-:W0:Y:S01]  /*0780*/  LDCU UR12, c[0x0][0x3a0] ;  /* 0x00007400ff0c77ac */ /* 0x000e220008000800 */
[----:B------:R-:W1:Y:S01]  /*0790*/  LDCU UR13, c[0x0][0x398] ;  /* 0x00007300ff0d77ac */ /* 0x000e620008000800 */
[----:B------:R-:W-:Y:S02]  /*07a0*/  ULOP3.LUT UR5, UR5, 0xfffffff8, URZ, 0xc0, !UPT ;  /* 0xfffffff805057892 */ /* 0x000fe4000f8ec0ff */
[----:B------:R-:W-:Y:S02]  /*07b0*/  UIADD3 UR7, UPT, UPT, -UR7, URZ, URZ ;  /* 0x000000ff07077290 */ /* 0x000fe4000fffe1ff */
[----:B------:R-:W-:-:S11]  /*07c0*/  UISETP.GE.U32.AND UP1, UPT, UR9, 0x3, UPT ;  /* 0x000000030900788c */ /* 0x000fd6000bf26070 */
.L_x_25:
[----:B--23--:R-:W2:Y:S01]  /*07d0*/  LDC R11, c[0x0][0x39c] ;  /* 0x0000e700ff0b7b82 */ /* 0x00cea20000000800 */
[----:B------:R-:W-:Y:S02]  /*07e0*/  IABS R8, R0 ;  /* 0x0000000000087213 */ /* 0x000fe40000000000 */
[----:B--2-4-:R-:W-:-:S04]  /*07f0*/  IABS R6, R11 ;  /* 0x0000000b00067213 */ /* 0x014fc80000000000 */
[----:B------:R-:W2:Y:S08]  /*0800*/  I2F.RP R3, R6 ;  /* 0x0000000600037306 */ /* 0x000eb00000209400 */
[----:B--2---:R-:W2:Y:S02]  /*0810*/  MUFU.RCP R3, R3 ;  /* 0x0000000300037308 */ /* 0x004ea40000001000 */
[----:B--2---:R-:W-:-:S06]  /*0820*/  VIADD R4, R3, 0xffffffe ;  /* 0x0ffffffe03047836 */ /* 0x004fcc0000000000 */
[----:B------:R2:W3:Y:S02]  /*0830*/  F2I.FTZ.U32.TRUNC.NTZ R5, R4 ;  /* 0x0000000400057305 */ /* 0x0004e4000021f000 */
[----:B--2---:R-:W-:Y:S01]  /*0840*/  IMAD.MOV.U32 R4, RZ, RZ, RZ ;  /* 0x000000ffff047224 */ /* 0x004fe200078e00ff */
[----:B---3--:R-:W-:-:S05]  /*0850*/  IADD3 R7, PT, PT, RZ, -R5, RZ ;  /* 0x80000005ff077210 */ /* 0x008fca0007ffe0ff */
[----:B------:R-:W-:-:S04]  /*0860*/  IMAD R7, R7, R6, RZ ;  /* 0x0000000607077224 */ /* 0x000fc800078e02ff */
[----:B------:R-:W-:Y:S01]  /*0870*/  IMAD.HI.U32 R5, R5, R7, R4 ;  /* 0x0000000705057227 */ /* 0x000fe200078e0004 */
[----:B------:R-:W-:-:S03]  /*0880*/  LOP3.LUT R4, R0, R11, RZ, 0x3c, !PT ;  /* 0x0000000b00047212 */ /* 0x000fc600078e3cff */
[----:B------:R-:W-:Y:S01]  /*0890*/  IMAD.MOV.U32 R7, RZ, RZ, R8 ;  /* 0x000000ffff077224 */ /* 0x000fe200078e0008 */
[----:B------:R-:W-:-:S03]  /*08a0*/  ISETP.GE.AND P2, PT, R4, RZ, PT ;  /* 0x000000ff0400720c */ /* 0x000fc60003f46270 */
[----:B------:R-:W-:-:S05]  /*08b0*/  IMAD.HI.U32 R3, R5, R7, RZ ;  /* 0x0000000705037227 */ /* 0x000fca00078e00ff */
[----:B------:R-:W-:-:S05]  /*08c0*/  IADD3 R5, PT, PT, -R3, RZ, RZ ;  /* 0x000000ff03057210 */ /* 0x000fca0007ffe1ff */
[----:B------:R-:W-:Y:S02]  /*08d0*/  IMAD R5, R6, R5, R7 ;  /* 0x0000000506057224 */ /* 0x000fe400078e0207 */
[----:B------:R-:W-:-:S03]  /*08e0*/  IMAD.U32 R7, RZ, RZ, UR7 ;  /* 0x00000007ff077e24 */ /* 0x000fc6000f8e00ff */
[----:B------:R-:W-:-:S13]  /*08f0*/  ISETP.GT.U32.AND P1, PT, R6, R5, PT ;  /* 0x000000050600720c */ /* 0x000fda0003f24070 */
[----:B------:R-:W-:Y:S02]  /*0900*/  @!P1 IMAD.IADD R5, R5, 0x1, -R6 ;  /* 0x0000000105059824 */ /* 0x000fe400078e0a06 */
[----:B------:R-:W-:Y:S01]  /*0910*/  @!P1 VIADD R3, R3, 0x1 ;  /* 0x0000000103039836 */ /* 0x000fe20000000000 */
[----:B------:R-:W-:Y:S02]  /*0920*/  ISETP.NE.AND P1, PT, R11, RZ, PT ;  /* 0x000000ff0b00720c */ /* 0x000fe40003f25270 */
[----:B------:R-:W-:Y:S01]  /*0930*/  ISETP.GE.U32.AND P0, PT, R5, R6, PT ;  /* 0x000000060500720c */ /* 0x000fe20003f06070 */
[----:B------:R-:W-:-:S12]  /*0940*/  HFMA2 R5, -RZ, RZ, 0, 0 ;  /* 0x00000000ff057431 */ /* 0x000fd800000001ff */
[----:B------:R-:W-:-:S05]  /*0950*/  @P0 IADD3 R3, PT, PT, R3, 0x1, RZ ;  /* 0x0000000103030810 */ /* 0x000fca0007ffe0ff */
[----:B------:R-:W-:Y:S01]  /*0960*/  @!P2 IMAD.MOV R3, RZ, RZ, -R3 ;  /* 0x000000ffff03a224 */ /* 0x000fe200078e0a03 */
[----:B------:R-:W-:-:S05]  /*0970*/  @!P1 LOP3.LUT R3, RZ, R11, RZ, 0x33, !PT ;  /* 0x0000000bff039212 */ /* 0x000fca00078e33ff */
[----:B------:R-:W-:-:S04]  /*0980*/  IMAD.MOV R9, RZ, RZ, -R3 ;  /* 0x000000ffff097224 */ /* 0x000fc800078e0a03 */
[----:B------:R-:W-:-:S07]  /*0990*/  IMAD R4, R11, R9, R0 ;  /* 0x000000090b047224 */ /* 0x000fce00078e0200 */
.L_x_16:
[----:B--2---:R-:W2:Y:S01]  /*09a0*/  LDCU.64 UR14, c[0x0][0x398] ;  /* 0x00007300ff0e77ac */ /* 0x004ea20008000a00 */
[----:B------:R-:W-:Y:S02]  /*09b0*/  IMAD.IADD R6, R4, 0x1, R7 ;  /* 0x0000000104067824 */ /* 0x000fe400078e0207 */
[----:B------:R-:W-:Y:S01]  /*09c0*/  IMAD.U32 R8, RZ, RZ, UR7 ;  /* 0x00000007ff087e24 */ /* 0x000fe2000f8e00ff */
[----:B------:R-:W-:Y:S02]  /*09d0*/  UISETP.GE.U32.AND UP0, UPT, UR8, 0x7, UPT ;  /* 0x000000070800788c */ /* 0x000fe4000bf06070 */
[C---:B--2---:R-:W-:Y:S02]  /*09e0*/  ISETP.GE.AND P0, PT, R6.reuse, UR15, PT ;  /* 0x0000000f06007c0c */ /* 0x044fe4000bf06270 */
[----:B----4-:R-:W-:Y:S02]  /*09f0*/  MOV R9, UR14 ;  /* 0x0000000e00097c02 */ /* 0x010fe40008000f00 */
[----:B------:R-:W-:Y:S01]  /*0a00*/  ISETP.LT.OR P0, PT, R6, RZ, P0 ;  /* 0x000000ff0600720c */ /* 0x000fe20000701670 */
[C---:B------:R-:W-:Y:S01]  /*0a10*/  IMAD.IADD R6, R7.reuse, 0x1, R0 ;  /* 0x0000000107067824 */ /* 0x040fe200078e0200 */
[----:B------:R-:W-:Y:S01]  /*0a20*/  ISETP.NE.AND P4, PT, R7, R9, PT ;  /* 0x000000090700720c */ /* 0x000fe20003f85270 */
[----:B---3--:R-:W-:-:S12]  /*0a30*/  BRA.U !UP0, `(.L_x_10) ;  /* 0x0000000908147547 */ /* 0x008fd8000b800000 */
[----:B------:R-:W-:-:S07]  /*0a40*/  MOV R8, UR7 ;  /* 0x0000000700087c02 */ /* 0x000fce0008000f00 */
.L_x_11:
[----:B------:R-:W-:-:S05]  /*0a50*/  IMAD.IADD R9, R3, 0x1, R8 ;  /* 0x0000000103097824 */ /* 0x000fca00078e0208 */
[----:B0-----:R-:W-:-:S04]  /*0a60*/  ISETP.GE.AND P1, PT, R9, UR12, PT ;  /* 0x0000000c09007c0c */ /* 0x001fc8000bf26270 */
[----:B------:R-:W-:-:S04]  /*0a70*/  ISETP.LT.OR P1, PT, R9, RZ, P1 ;  /* 0x000000ff0900720c */ /* 0x000fc80000f21670 */
[----:B------:R-:W-:-:S13]  /*0a80*/  PLOP3.LUT P2, PT, P0, P1, PT, 0xf8, 0x8f ;  /* 0x00000000008f781c */ /* 0x000fda0000743f70 */
[----:B--2---:R-:W0:Y:S08]  /*0a90*/  @!P2 LDC R11, c[0x0][0x39c] ;  /* 0x0000e700ff0bab82 */ /* 0x004e300000000800 */
[----:B------:R-:W2:Y:S01]  /*0aa0*/  @!P2 LDC.64 R14, c[0x0][0x380] ;  /* 0x0000e000ff0eab82 */ /* 0x000ea20000000a00 */
[----:B------:R-:W-:-:S07]  /*0ab0*/  VIADD R10, R9, 0x1 ;  /* 0x00000001090a7836 */ /* 0x000fce0000000000 */
[----:B------:R-:W3:Y:S01]  /*0ac0*/  @!P2 LDC.64 R12, c[0x0][0x390] ;  /* 0x0000e400ff0cab82 */ /* 0x000ee20000000a00 */
[----:B0-----:R-:W-:-:S04]  /*0ad0*/  @!P2 IMAD R11, R8, R11, R6 ;  /* 0x0000000b080ba224 */ /* 0x001fc800078e0206 */
[----:B--2---:R-:W-:-:S05]  /*0ae0*/  @!P2 IMAD.WIDE R14, R11, 0x4, R14 ;  /* 0x000000040b0ea825 */ /* 0x004fca00078e020e */
[----:B------:R3:W2:Y:S01]  /*0af0*/  @!P2 LDG.E R19, desc[UR10][R14.64] ;  /* 0x0000000a0e13a981 */ /* 0x0006a2000c1e1900 */
[----:B------:R-:W-:Y:S02]  /*0b00*/  ISETP.GE.AND P1, PT, R10, UR12, PT ;  /* 0x0000000c0a007c0c */ /* 0x000fe4000bf26270 */
[----:B------:R-:W-:Y:S02]  /*0b10*/  @!P2 IADD3 R17, PT, PT, R2, R5, RZ ;  /* 0x000000050211a210 */ /* 0x000fe40007ffe0ff */
[----:B------:R-:W-:-:S04]  /*0b20*/  ISETP.LT.OR P1, PT, R10, RZ, P1 ;  /* 0x000000ff0a00720c */ /* 0x000fc80000f21670 */
[----:B------:R-:W-:Y:S01]  /*0b30*/  PLOP3.LUT P1, PT, P0, P1, PT, 0xf8, 0x8f ;  /* 0x00000000008f781c */ /* 0x000fe20000723f70 */
[----:B---3--:R-:W-:-:S12]  /*0b40*/  @!P2 IMAD.WIDE.U32 R14, R17, 0x4, R12 ;  /* 0x00000004110ea825 */ /* 0x008fd800078e000c */
[----:B------:R-:W0:Y:S08]  /*0b50*/  @!P1 LDC R21, c[0x0][0x39c] ;  /* 0x0000e700ff159b82 */ /* 0x000e300000000800 */
[----:B------:R-:W3:Y:S08]  /*0b60*/  @!P1 LDC.64 R10, c[0x0][0x380] ;  /* 0x0000e000ff0a9b82 */ /* 0x000ef00000000a00 */
[----:B------:R-:W4:Y:S01]  /*0b70*/  @!P1 LDC.64 R12, c[0x0][0x390] ;  /* 0x0000e400ff0c9b82 */ /* 0x000f220000000a00 */
[----:B0-----:R-:W-:-:S04]  /*0b80*/  @!P1 IMAD R21, R8, R21, R21 ;  /* 0x0000001508159224 */ /* 0x001fc800078e0215 */
[----:B------:R-:W-:-:S04]  /*0b90*/  @!P1 IMAD.IADD R21, R6, 0x1, R21 ;  /* 0x0000000106159824 */ /* 0x000fc800078e0215 */
[----:B---3--:R-:W-:Y:S01]  /*0ba0*/  @!P1 IMAD.WIDE R16, R21, 0x4, R10 ;  /* 0x0000000415109825 */ /* 0x008fe200078e020a */
[----:B--2---:R0:W-:Y:S04]  /*0bb0*/  @!P2 STG.E desc[UR10][R14.64], R19 ;  /* 0x000000130e00a986 */ /* 0x0041e8000c10190a */
[----:B------:R2:W3:Y:S01]  /*0bc0*/  @!P1 LDG.E R21, desc[UR10][R16.64] ;  /* 0x0000000a10159981 */ /* 0x0004e2000c1e1900 */
[----:B------:R-:W-:Y:S01]  /*0bd0*/  VIADD R10, R9, 0x2 ;  /* 0x00000002090a7836 */ /* 0x000fe20000000000 */
[----:B------:R-:W-:-:S04]  /*0be0*/  @!P2 IADD3 R18, PT, PT, R5, 0x1, RZ ;  /* 0x000000010512a810 */ /* 0x000fc80007ffe0ff */
[----:B------:R-:W-:Y:S01]  /*0bf0*/  ISETP.GE.AND P3, PT, R10, UR12, PT ;  /* 0x0000000c0a007c0c */ /* 0x000fe2000bf66270 */
[----:B------:R-:W-:-:S03]  /*0c00*/  @!P2 IMAD.MOV.U32 R5, RZ, RZ, R18 ;  /* 0x000000ffff05a224 */ /* 0x000fc600078e0012 */
[----:B------:R-:W-:Y:S02]  /*0c10*/  ISETP.LT.OR P3, PT, R10, RZ, P3 ;  /* 0x000000ff0a00720c */ /* 0x000fe40001f61670 */
[----:B--2---:R-:W-:Y:S02]  /*0c20*/  @!P1 IADD3 R17, PT, PT, R2, R5, RZ ;  /* 0x0000000502119210 */ /* 0x004fe40007ffe0ff */
[----:B------:R-:W-:-:S03]  /*0c30*/  PLOP3.LUT P3, PT, P0, P3, PT, 0xf8, 0x8f ;  /* 0x00000000008f781c */ /* 0x000fc60000767f70 */
[----:B----4-:R-:W-:-:S10]  /*0c40*/  @!P1 IMAD.WIDE.U32 R16, R17, 0x4, R12 ;  /* 0x0000000411109825 */ /* 0x010fd400078e000c */
[----:B------:R-:W2:Y:S01]  /*0c50*/  @!P3 LDC R20, c[0x0][0x39c] ;  /* 0x0000e700ff14bb82 */ /* 0x000ea20000000800 */
[----:B0-----:R-:W-:-:S07]  /*0c60*/  @!P3 VIADD R15, R8, 0x2 ;  /* 0x00000002080fb836 */ /* 0x001fce0000000000 */
[----:B------:R-:W0:Y:S08]  /*0c70*/  @!P3 LDC.64 R10, c[0x0][0x380] ;  /* 0x0000e000ff0abb82 */ /* 0x000e300000000a00 */
[----:B------:R-:W4:Y:S01]  /*0c80*/  @!P3 LDC.64 R12, c[0x0][0x390] ;  /* 0x0000e400ff0cbb82 */ /* 0x000f220000000a00 */
[----:B--2---:R-:W-:-:S04]  /*0c90*/  @!P3 IMAD R15, R15, R20, R6 ;  /* 0x000000140f0fb224 */ /* 0x004fc800078e0206 */
[----:B0-----:R-:W-:Y:S01]  /*0ca0*/  @!P3 IMAD.WIDE R14, R15, 0x4, R10 ;  /* 0x000000040f0eb825 */ /* 0x001fe200078e020a */
[----:B---3--:R0:W-:Y:S04]  /*0cb0*/  @!P1 STG.E desc[UR10][R16.64], R21 ;  /* 0x0000001510009986 */ /* 0x0081e8000c10190a */
[----:B------:R2:W3:Y:S01]  /*0cc0*/  @!P3 LDG.E R19, desc[UR10][R14.64] ;  /* 0x0000000a0e13b981 */ /* 0x0004e2000c1e1900 */
[----:B------:R-:W-:Y:S02]  /*0cd0*/  VIADD R10, R9, 0x3 ;  /* 0x00000003090a7836 */ /* 0x000fe40000000000 */
[----:B------:R-:W-:-:S03]  /*0ce0*/  @!P1 VIADD R18, R5, 0x1 ;  /* 0x0000000105129836 */ /* 0x000fc60000000000 */
[C---:B------:R-:W-:Y:S02]  /*0cf0*/  ISETP.GE.AND P2, PT, R10.reuse, UR12, PT ;  /* 0x0000000c0a007c0c */ /* 0x040fe4000bf46270 */
[----:B------:R-:W-:Y:S02]  /*0d00*/  @!P1 MOV R5, R18 ;  /* 0x0000001200059202 */ /* 0x000fe40000000f00 */
[----:B------:R-:W-:-:S03]  /*0d10*/  ISETP.LT.OR P2, PT, R10, RZ, P2 ;  /* 0x000000ff0a00720c */ /* 0x000fc60001741670 */
[----:B0-----:R-:W-:Y:S01]  /*0d20*/  @!P3 IMAD.IADD R21, R2, 0x1, R5 ;  /* 0x000000010215b824 */ /* 0x001fe200078e0205 */
[----:B------:R-:W-:-:S13]  /*0d30*/  PLOP3.LUT P2, PT, P0, P2, PT, 0xf8, 0x8f ;  /* 0x00000000008f781c */ /* 0x000fda0000745f70 */
[----:B------:R-:W2:Y:S01]  /*0d40*/  @!P2 LDC R20, c[0x0][0x39c] ;  /* 0x0000e700ff14ab82 */ /* 0x000ea20000000800 */
[----:B------:R-:W-:-:S07]  /*0d50*/  @!P2 VIADD R17, R8, 0x3 ;  /* 0x000000030811a836 */ /* 0x000fce0000000000 */
[----:B------:R-:W0:Y:S01]  /*0d60*/  @!P2 LDC.64 R10, c[0x0][0x380] ;  /* 0x0000e000ff0aab82 */ /* 0x000e220000000a00 */
[----:B--2---:R-:W-:Y:S02]  /*0d70*/  @!P2 IMAD R15, R17, R20, R6 ;  /* 0x00000014110fa224 */ /* 0x004fe400078e0206 */
[----:B----4-:R-:W-:-:S05]  /*0d80*/  @!P3 IMAD.WIDE.U32 R16, R21, 0x4, R12 ;  /* 0x000000041510b825 */ /* 0x010fca00078e000c */
[----:B------:R-:W2:Y:S01]  /*0d90*/  @!P2 LDC.64 R12, c[0x0][0x390] ;  /* 0x0000e400ff0cab82 */ /* 0x000ea20000000a00 */
[----:B0-----:R-:W-:Y:S01]  /*0da0*/  @!P2 IMAD.WIDE R14, R15, 0x4, R10 ;  /* 0x000000040f0ea825 */ /* 0x001fe200078e020a */
[----:B---3--:R0:W-:Y:S04]  /*0db0*/  @!P3 STG.E desc[UR10][R16.64], R19 ;  /* 0x000000131000b986 */ /* 0x0081e8000c10190a */
[----:B------:R3:W4:Y:S01]  /*0dc0*/  @!P2 LDG.E R21, desc[UR10][R14.64] ;  /* 0x0000000a0e15a981 */ /* 0x000722000c1e1900 */
[----:B------:R-:W-:Y:S01]  /*0dd0*/  IADD3 R10, PT, PT, R9, 0x4, RZ ;  /* 0x00000004090a7810 */ /* 0x000fe20007ffe0ff */
[----:B------:R-:W-:-:S03]  /*0de0*/  @!P3 VIADD R18, R5, 0x1 ;  /* 0x000000010512b836 */ /* 0x000fc60000000000 */
[----:B------:R-:W-:Y:S01]  /*0df0*/  ISETP.GE.AND P1, PT, R10, UR12, PT ;  /* 0x0000000c0a007c0c */ /* 0x000fe2000bf26270 */
[----:B------:R-:W-:-:S03]  /*0e00*/  @!P3 IMAD.MOV.U32 R5, RZ, RZ, R18 ;  /* 0x000000ffff05b224 */ /* 0x000fc600078e0012 */
[----:B------:R-:W-:Y:S01]  /*0e10*/  ISETP.LT.OR P1, PT, R10, RZ, P1 ;  /* 0x000000ff0a00720c */ /* 0x000fe20000f21670 */
[----:B0-----:R-:W-:-:S03]  /*0e20*/  @!P2 IMAD.IADD R19, R2, 0x1, R5 ;  /* 0x000000010213a824 */ /* 0x001fc600078e0205 */
[----:B------:R-:W-:-:S13]  /*0e30*/  PLOP3.LUT P1, PT, P0, P1, PT, 0xf8, 0x8f ;  /* 0x00000000008f781c */ /* 0x000fda0000723f70 */
[----:B------:R-:W3:Y:S01]  /*0e40*/  @!P1 LDC R20, c[0x0][0x39c] ;  /* 0x0000e700ff149b82 */ /* 0x000ee20000000800 */
[----:B------:R-:W-:-:S07]  /*0e50*/  @!P1 IADD3 R17, PT, PT, R8, 0x4, RZ ;  /* 0x0000000408119810 */ /* 0x000fce0007ffe0ff */
[----:B------:R-:W0:Y:S01]  /*0e60*/  @!P1 LDC.64 R10, c[0x0][0x380] ;  /* 0x0000e000ff0a9b82 */ /* 0x000e220000000a00 */
[----:B---3--:R-:W-:Y:S02]  /*0e70*/  @!P1 IMAD R15, R17, R20, R6 ;  /* 0x00000014110f9224 */ /* 0x008fe400078e0206 */
[----:B--2---:R-:W-:-:S05]  /*0e80*/  @!P2 IMAD.WIDE.U32 R16, R19, 0x4, R12 ;  /* 0x000000041310a825 */ /* 0x004fca00078e000c */
[----:B------:R-:W2:Y:S01]  /*0e90*/  @!P1 LDC.64 R12, c[0x0][0x390] ;  /* 0x0000e400ff0c9b82 */ /* 0x000ea20000000a00 */
[----:B0-----:R-:W-:Y:S01]  /*0ea0*/  @!P1 IMAD.WIDE R14, R15, 0x4, R10 ;  /* 0x000000040f0e9825 */ /* 0x001fe200078e020a */
[----:B----4-:R0:W-:Y:S04]  /*0eb0*/  @!P2 STG.E desc[UR10][R16.64], R21 ;  /* 0x000000151000a986 */ /* 0x0101e8000c10190a */
[----:B------:R3:W4:Y:S01]  /*0ec0*/  @!P1 LDG.E R19, desc[UR10][R14.64] ;  /* 0x0000000a0e139981 */ /* 0x000722000c1e1900 */
[----:B------:R-:W-:Y:S01]  /*0ed0*/  VIADD R10, R9, 0x5 ;  /* 0x00000005090a7836 */ /* 0x000fe20000000000 */
[----:B------:R-:W-:-:S04]  /*0ee0*/  @!P2 IADD3 R18, PT, PT, R5, 0x1, RZ ;  /* 0x000000010512a810 */ /* 0x000fc80007ffe0ff */
[----:B------:R-:W-:Y:S01]  /*0ef0*/  ISETP.GE.AND P3, PT, R10, UR12, PT ;  /* 0x0000000c0a007c0c */ /* 0x000fe2000bf66270 */
[----:B------:R-:W-:-:S03]  /*0f00*/  @!P2 IMAD.MOV.U32 R5, RZ, RZ, R18 ;  /* 0x000000ffff05a224 */ /* 0x000fc600078e0012 */
[----:B------:R-:W-:Y:S02]  /*0f10*/  ISETP.LT.OR P3, PT, R10, RZ, P3 ;  /* 0x000000ff0a00720c */ /* 0x000fe40001f61670 */
[----:B0-----:R-:W-:Y:S02]  /*0f20*/  @!P1 IADD3 R21, PT, PT, R2, R5, RZ ;  /* 0x0000000502159210 */ /* 0x001fe40007ffe0ff */
[----:B------:R-:W-:-:S13]  /*0f30*/  PLOP3.LUT P3, PT, P0, P3, PT, 0xf8, 0x8f ;  /* 0x00000000008f781c */ /* 0x000fda0000767f70 */
[----:B------:R-:W3:Y:S01]  /*0f40*/  @!P3 LDC R20, c[0x0][0x39c] ;  /* 0x0000e700ff14bb82 */ /* 0x000ee20000000800 */
[----:B------:R-:W-:-:S07]  /*0f50*/  @!P3 VIADD R17, R8, 0x5 ;  /* 0x000000050811b836 */ /* 0x000fce0000000000 */
[----:B------:R-:W0:Y:S01]  /*0f60*/  @!P3 LDC.64 R10, c[0x0][0x380] ;  /* 0x0000e000ff0abb82 */ /* 0x000e220000000a00 */
[----:B---3--:R-:W-:Y:S02]  /*0f70*/  @!P3 IMAD R15, R17, R20, R6 ;  /* 0x00000014110fb224 */ /* 0x008fe400078e0206 */
[----:B--2---:R-:W-:-:S05]  /*0f80*/  @!P1 IMAD.WIDE.U32 R16, R21, 0x4, R12 ;  /* 0x0000000415109825 */ /* 0x004fca00078e000c */
[----:B------:R-:W2:Y:S01]  /*0f90*/  @!P3 LDC.64 R12, c[0x0][0x390] ;  /* 0x0000e400ff0cbb82 */ /* 0x000ea20000000a00 */
[----:B0-----:R-:W-:Y:S01]  /*0fa0*/  @!P3 IMAD.WIDE R14, R15, 0x4, R10 ;  /* 0x000000040f0eb825 */ /* 0x001fe200078e020a */
[----:B----4-:R0:W-:Y:S04]  /*0fb0*/  @!P1 STG.E desc[UR10][R16.64], R19 ;  /* 0x0000001310009986 */ /* 0x0101e8000c10190a */
[----:B------:R3:W4:Y:S01]  /*0fc0*/  @!P3 LDG.E R21, desc[UR10][R14.64] ;  /* 0x0000000a0e15b981 */ /* 0x000722000c1e1900 */
[----:B------:R-:W-:Y:S02]  /*0fd0*/  VIADD R10, R9, 0x6 ;  /* 0x00000006090a7836 */ /* 0x000fe40000000000 */
[----:B------:R-:W-:-:S03]  /*0fe0*/  @!P1 VIADD R18, R5, 0x1 ;  /* 0x0000000105129836 */ /* 0x000fc60000000000 */
[C---:B------:R-:W-:Y:S02]  /*0ff0*/  ISETP.GE.AND P2, PT, R10.reuse, UR12, PT ;  /* 0x0000000c0a007c0c */ /* 0x040fe4000bf46270 */
[----:B------:R-:W-:Y:S02]  /*1000*/  @!P1 MOV R5, R18 ;  /* 0x0000001200059202 */ /* 0x000fe40000000f00 */
[----:B------:R-:W-:-:S03]  /*1010*/  ISETP.LT.OR P2, PT, R10, RZ, P2 ;  /* 0x000000ff0a00720c */ /* 0x000fc60001741670 */
[----:B0-----:R-:W-:Y:S01]  /*1020*/  @!P3 IMAD.IADD R19, R2, 0x1, R5 ;  /* 0x000000010213b824 */ /* 0x001fe200078e0205 */
[----:B------:R-:W-:-:S13]  /*1030*/  PLOP3.LUT P2, PT, P0, P2, PT, 0xf8, 0x8f ;  /* 0x00000000008f781c */ /* 0x000fda0000745f70 */
[----:B------:R-:W3:Y:S01]  /*1040*/  @!P2 LDC R20, c[0x0][0x39c] ;  /* 0x0000e700ff14ab82 */ /* 0x000ee20000000800 */
[----:B------:R-:W-:-:S07]  /*1050*/  @!P2 VIADD R17, R8, 0x6 ;  /* 0x000000060811a836 */ /* 0x000fce0000000000 */
[----:B------:R-:W0:Y:S01]  /*1060*/  @!P2 LDC.64 R10, c[0x0][0x380] ;  /* 0x0000e000ff0aab82 */ /* 0x000e220000000a00 */
[----:B---3--:R-:W-:Y:S02]  /*1070*/  @!P2 IMAD R15, R17, R20, R6 ;  /* 0x00000014110fa224 */ /* 0x008fe400078e0206 */
[----:B--2---:R-:W-:Y:S01]  /*1080*/  @!P3 IMAD.WIDE.U32 R16, R19, 0x4, R12 ;  /* 0x000000041310b825 */ /* 0x004fe200078e000c */
[----:B------:R-:W-:-:S04]  /*1090*/  IADD3 R9, PT, PT, R9, 0x7, RZ ;  /* 0x0000000709097810 */ /* 0x000fc80007ffe0ff */
[----:B------:R-:W2:Y:S01]  /*10a0*/  @!P2 LDC.64 R12, c[0x0][0x390] ;  /* 0x0000e400ff0cab82 */ /* 0x000ea20000000a00 */
[----:B0-----:R-:W-:Y:S01]  /*10b0*/  @!P2 IMAD.WIDE R14, R15, 0x4, R10 ;  /* 0x000000040f0ea825 */ /* 0x001fe200078e020a */
[----:B----4-:R0:W-:Y:S04]  /*10c0*/  @!P3 STG.E desc[UR10][R16.64], R21 ;  /* 0x000000151000b986 */ /* 0x0101e8000c10190a */
[----:B------:R3:W4:Y:S01]  /*10d0*/  @!P2 LDG.E R19, desc[UR10][R14.64] ;  /* 0x0000000a0e13a981 */ /* 0x000722000c1e1900 */
[----:B------:R-:W-:-:S04]  /*10e0*/  ISETP.GE.AND P1, PT, R9, UR12, PT ;  /* 0x0000000c09007c0c */ /* 0x000fc8000bf26270 */
[----:B------:R-:W-:Y:S01]  /*10f0*/  ISETP.LT.OR P1, PT, R9, RZ, P1 ;  /* 0x000000ff0900720c */ /* 0x000fe20000f21670 */
[----:B------:R-:W-:-:S03]  /*1100*/  @!P3 VIADD R9, R5, 0x1 ;  /* 0x000000010509b836 */ /* 0x000fc60000000000 */
[----:B------:R-:W-:Y:S01]  /*1110*/  PLOP3.LUT P1, PT, P0, P1, PT, 0xf8, 0x8f ;  /* 0x00000000008f781c */ /* 0x000fe20000723f70 */
[----:B------:R-:W-:-:S04]  /*1120*/  @!P3 IMAD.MOV.U32 R5, RZ, RZ, R9 ;  /* 0x000000ffff05b224 */ /* 0x000fc800078e0009 */
[----:B---3--:R-:W-:-:S04]  /*1130*/  @!P2 IMAD.IADD R15, R2, 0x1, R5 ;  /* 0x00000001020fa824 */ /* 0x008fc800078e0205 */
[----:B--2---:R-:W-:-:S04]  /*1140*/  @!P2 IMAD.WIDE.U32 R12, R15, 0x4, R12 ;  /* 0x000000040f0ca825 */ /* 0x004fc800078e000c */
[----:B------:R-:W2:Y:S01]  /*1150*/  @!P1 LDC R18, c[0x0][0x39c] ;  /* 0x0000e700ff129b82 */ /* 0x000ea20000000800 */
[----:B------:R-:W-:-:S07]  /*1160*/  @!P1 IADD3 R9, PT, PT, R8, 0x7, RZ ;  /* 0x0000000708099810 */ /* 0x000fce0007ffe0ff */
[----:B------:R-:W3:Y:S08]  /*1170*/  @!P1 LDC.64 R10, c[0x0][0x380] ;  /* 0x0000e000ff0a9b82 */ /* 0x000ef00000000a00 */
[----:B------:R-:W5:Y:S01]  /*1180*/  @!P1 LDC.64 R14, c[0x0][0x390] ;  /* 0x0000e400ff0e9b82 */ /* 0x000f620000000a00 */
[----:B--2---:R-:W-:-:S04]  /*1190*/  @!P1 IMAD R9, R9, R18, R6 ;  /* 0x0000001209099224 */ /* 0x004fc800078e0206 */
[----:B---3--:R-:W-:Y:S01]  /*11a0*/  @!P1 IMAD.WIDE R10, R9, 0x4, R10 ;  /* 0x00000004090a9825 */ /* 0x008fe200078e020a */
[----:B----4-:R2:W-:Y:S05]  /*11b0*/  @!P2 STG.E desc[UR10][R12.64], R19 ;  /* 0x000000130c00a986 */ /* 0x0105ea000c10190a */
[----:B------:R3:W4:Y:S01]  /*11c0*/  @!P1 LDG.E R11, desc[UR10][R10.64] ;  /* 0x0000000a0a0b9981 */ /* 0x000722000c1e1900 */
[----:B------:R-:W-:Y:S01]  /*11d0*/  @!P2 VIADD R9, R5, 0x1 ;  /* 0x000000010509a836 */ /* 0x000fe20000000000 */
[----:B------:R-:W-:-:S04]  /*11e0*/  IADD3 R8, PT, PT, R8, 0x8, RZ ;  /* 0x0000000808087810 */ /* 0x000fc80007ffe0ff */
[----:B------:R-:W-:-:S05]  /*11f0*/  @!P2 MOV R5, R9 ;  /* 0x000000090005a202 */ /* 0x000fca0000000f00 */
[----:B------:R-:W-:Y:S02]  /*1200*/  @!P1 IMAD.IADD R9, R2, 0x1, R5 ;  /* 0x0000000102099824 */ /* 0x000fe400078e0205 */
[----:B---3--:R-:W-:Y:S02]  /*1210*/  @!P1 VIADD R10, R5, 0x1 ;  /* 0x00000001050a9836 */ /* 0x008fe40000000000 */
[----:B-----5:R-:W-:-:S03]  /*1220*/  @!P1 IMAD.WIDE.U32 R14, R9, 0x4, R14 ;  /* 0x00000004090e9825 */ /* 0x020fc600078e000e */
[----:B------:R-:W-:Y:S01]  /*1230*/  @!P1 MOV R5, R10 ;  /* 0x0000000a00059202 */ /* 0x000fe20000000f00 */
[----:B-1----:R-:W-:-:S04]  /*1240*/  IMAD.U32 R9, RZ, RZ, UR13 ;  /* 0x0000000dff097e24 */ /* 0x002fc8000f8e00ff */
[----:B0-----:R-:W-:-:S05]  /*1250*/  IMAD.IADD R16, R8, 0x1, R9 ;  /* 0x0000000108107824 */ /* 0x001fca00078e0209 */
[----:B------:R-:W-:Y:S01]  /*1260*/  ISETP.NE.AND P2, PT, R16, UR5, PT ;  /* 0x0000000510007c0c */ /* 0x000fe2000bf45270 */
[----:B----4-:R2:W-:-:S12]  /*1270*/  @!P1 STG.E desc[UR10][R14.64], R11 ;  /* 0x0000000b0e009986 */ /* 0x0105d8000c10190a */
[----:B------:R-:W-:Y:S05]  /*1280*/  @P2 BRA `(.L_x_11) ;  /* 0xfffffff400f02947 */ /* 0x000fea000383ffff */
.L_x_10:
[----:B------:R-:W-:Y:S05]  /*1290*/  BRA.U !UP1, `(.L_x_12) ;  /* 0x0000000509047547 */ /* 0x000fea000b800000 */
[----:B------:R-:W3:Y:S01]  /*12a0*/  LDCU UR9, c[0x0][0x3a0] ;  /* 0x00007400ff0977ac */ /* 0x000ee20008000800 */
[----:B------:R-:W-:-:S05]  /*12b0*/  IMAD.IADD R10, R3, 0x1, R8 ;  /* 0x00000001030a7824 */ /* 0x000fca00078e0208 */
[----:B---3--:R-:W-:-:S04]  /*12c0*/  ISETP.GE.AND P1, PT, R10, UR9, PT ;  /* 0x000000090a007c0c */ /* 0x008fc8000bf26270 */
[----:B------:R-:W-:-:S04]  /*12d0*/  ISETP.LT.OR P1, PT, R10, RZ, P1 ;  /* 0x000000ff0a00720c */ /* 0x000fc80000f21670 */
[----:B------:R-:W-:-:S13]  /*12e0*/  PLOP3.LUT P1, PT, P0, P1, PT, 0xf8, 0x8f ;  /* 0x00000000008f781c */ /* 0x000fda0000723f70 */
[----:B--2---:R-:W2:Y:S08]  /*12f0*/  @!P1 LDC R11, c[0x0][0x39c] ;  /* 0x0000e700ff0b9b82 */ /* 0x004eb00000000800 */
[----:B------:R-:W3:Y:S01]  /*1300*/  @!P1 LDC.64 R16, c[0x0][0x380] ;  /* 0x0000e000ff109b82 */ /* 0x000ee20000000a00 */
[----:B------:R-:W-:-:S07]  /*1310*/  VIADD R12, R10, 0x1 ;  /* 0x000000010a0c7836 */ /* 0x000fce0000000000 */
[----:B------:R-:W4:Y:S01]  /*1320*/  @!P1 LDC.64 R14, c[0x0][0x390] ;  /* 0x0000e400ff0e9b82 */ /* 0x000f220000000a00 */
[----:B--2---:R-:W-:-:S04]  /*1330*/  @!P1 IMAD R11, R8, R11, R6 ;  /* 0x0000000b080b9224 */ /* 0x004fc800078e0206 */
[----:B---3--:R-:W-:-:S05]  /*1340*/  @!P1 IMAD.WIDE R16, R11, 0x4, R16 ;  /* 0x000000040b109825 */ /* 0x008fca00078e0210 */
[----:B------:R2:W3:Y:S01]  /*1350*/  @!P1 LDG.E R11, desc[UR10][R16.64] ;  /* 0x0000000a100b9981 */ /* 0x0004e2000c1e1900 */
[----:B------:R-:W-:Y:S02]  /*1360*/  ISETP.GE.AND P2, PT, R12, UR9, PT ;  /* 0x000000090c007c0c */ /* 0x000fe4000bf46270 */
[----:B------:R-:W-:Y:S02]  /*1370*/  @!P1 IADD3 R21, PT, PT, R2, R5, RZ ;  /* 0x0000000502159210 */ /* 0x000fe40007ffe0ff */
[----:B------:R-:W-:-:S03]  /*1380*/  ISETP.LT.OR P2, PT, R12, RZ, P2 ;  /* 0x000000ff0c00720c */ /* 0x000fc60001741670 */
[----:B----4-:R-:W-:Y:S01]  /*1390*/  @!P1 IMAD.WIDE.U32 R14, R21, 0x4, R14 ;  /* 0x00000004150e9825 */ /* 0x010fe200078e000e */
[----:B------:R-:W-:-:S13]  /*13a0*/  PLOP3.LUT P2, PT, P0, P2, PT, 0xf8, 0x8f ;  /* 0x00000000008f781c */ /* 0x000fda0000745f70 */
[----:B------:R-:W4:Y:S08]  /*13b0*/  @!P2 LDC R19, c[0x0][0x39c] ;  /* 0x0000e700ff13ab82 */ /* 0x000f300000000800 */
[----:B------:R-:W5:Y:S08]  /*13c0*/  @!P2 LDC.64 R12, c[0x0][0x380] ;  /* 0x0000e000ff0cab82 */ /* 0x000f700000000a00 */
[----:B--2---:R-:W2:Y:S01]  /*13d0*/  @!P2 LDC.64 R16, c[0x0][0x390] ;  /* 0x0000e400ff10ab82 */ /* 0x004ea20000000a00 */
[----:B----4-:R-:W-:-:S04]  /*13e0*/  @!P2 IMAD R19, R8, R19, R19 ;  /* 0x000000130813a224 */ /* 0x010fc800078e0213 */
[----:B------:R-:W-:-:S04]  /*13f0*/  @!P2 IMAD.IADD R19, R6, 0x1, R19 ;  /* 0x000000010613a824 */ /* 0x000fc800078e0213 */
[----:B-----5:R-:W-:Y:S01]  /*1400*/  @!P2 IMAD.WIDE R18, R19, 0x4, R12 ;  /* 0x000000041312a825 */ /* 0x020fe200078e020c */
[----:B---3--:R3:W-:Y:S05]  /*1410*/  @!P1 STG.E desc[UR10][R14.64], R11 ;  /* 0x0000000b0e009986 */ /* 0x0087ea000c10190a */
[----:B------:R-:W4:Y:S01]  /*1420*/  @!P2 LDG.E R19, desc[UR10][R18.64] ;  /* 0x0000000a1213a981 */ /* 0x000f22000c1e1900 */
[----:B------:R-:W-:Y:S01]  /*1430*/  VIADD R12, R10, 0x2 ;  /* 0x000000020a0c7836 */ /* 0x000fe20000000000 */
[----:B------:R-:W-:-:S04]  /*1440*/  @!P1 IADD3 R20, PT, PT, R5, 0x1, RZ ;  /* 0x0000000105149810 */ /* 0x000fc80007ffe0ff */
[----:B------:R-:W-:Y:S01]  /*1450*/  ISETP.GE.AND P3, PT, R12, UR9, PT ;  /* 0x000000090c007c0c */ /* 0x000fe2000bf66270 */
[----:B------:R-:W-:-:S03]  /*1460*/  @!P1 IMAD.MOV.U32 R5, RZ, RZ, R20 ;  /* 0x000000ffff059224 */ /* 0x000fc600078e0014 */
[----:B------:R-:W-:Y:S02]  /*1470*/  ISETP.LT.OR P3, PT, R12, RZ, P3 ;  /* 0x000000ff0c00720c */ /* 0x000fe40001f61670 */
[----:B---3--:R-:W-:Y:S02]  /*1480*/  @!P2 IADD3 R15, PT, PT, R2, R5, RZ ;  /* 0x00000005020fa210 */ /* 0x008fe40007ffe0ff */
[----:B------:R-:W-:-:S03]  /*1490*/  PLOP3.LUT P3, PT, P0, P3, PT, 0xf8, 0x8f ;  /* 0x00000000008f781c */ /* 0x000fc60000767f70 */
[----:B--2---:R-:W-:-:S10]  /*14a0*/  @!P2 IMAD.WIDE.U32 R16, R15, 0x4, R16 ;  /* 0x000000040f10a825 */ /* 0x004fd400078e0010 */
[----:B------:R-:W2:Y:S01]  /*14b0*/  @!P3 LDC R21, c[0x0][0x39c] ;  /* 0x0000e700ff15bb82 */ /* 0x000ea20000000800 */
[----:B------:R-:W-:-:S07]  /*14c0*/  @!P3 VIADD R11, R8, 0x2 ;  /* 0x00000002080bb836 */ /* 0x000fce0000000000 */
[----:B------:R-:W3:Y:S01]  /*14d0*/  @!P3 LDC.64 R12, c[0x0][0x380] ;  /* 0x0000e000ff0cbb82 */ /* 0x000ee20000000a00 */
[----:B--2---:R-:W-:-:S04]  /*14e0*/  @!P3 IMAD R11, R11, R21, R6 ;  /* 0x000000150b0bb224 */ /* 0x004fc800078e0206 */
[----:B---3--:R-:W-:-:S03]  /*14f0*/  @!P3 IMAD.WIDE R14, R11, 0x4, R12 ;  /* 0x000000040b0eb825 */ /* 0x008fc600078e020c */
[----:B------:R-:W2:Y:S01]  /*1500*/  @!P3 LDC.64 R12, c[0x0][0x390] ;  /* 0x0000e400ff0cbb82 */ /* 0x000ea20000000a00 */
[----:B----4-:R3:W-:Y:S04]  /*1510*/  @!P2 STG.E desc[UR10][R16.64], R19 ;  /* 0x000000131000a986 */ /* 0x0107e8000c10190a */
[----:B------:R4:W5:Y:S01]  /*1520*/  @!P3 LDG.E R21, desc[UR10][R14.64] ;  /* 0x0000000a0e15b981 */ /* 0x000962000c1e1900 */
[----:B------:R-:W-:Y:S01]  /*1530*/  VIADD R10, R10, 0x3 ;  /* 0x000000030a0a7836 */ /* 0x000fe20000000000 */
[----:B------:R-:W-:-:S04]  /*1540*/  @!P2 IADD3 R18, PT, PT, R5, 0x1, RZ ;  /* 0x000000010512a810 */ /* 0x000fc80007ffe0ff */
[----:B------:R-:W-:Y:S01]  /*1550*/  ISETP.GE.AND P1, PT, R10, UR9, PT ;  /* 0x000000090a007c0c */ /* 0x000fe2000bf26270 */
[----:B------:R-:W-:-:S03]  /*1560*/  @!P2 IMAD.MOV.U32 R5, RZ, RZ, R18 ;  /* 0x000000ffff05a224 */ /* 0x000fc600078e0012 */
[----:B------:R-:W-:Y:S01]  /*1570*/  ISETP.LT.OR P1, PT, R10, RZ, P1 ;  /* 0x000000ff0a00720c */ /* 0x000fe20000f21670 */
[----:B----4-:R-:W-:-:S03]  /*1580*/  @!P3 IMAD.IADD R15, R2, 0x1, R5 ;  /* 0x00000001020fb824 */ /* 0x010fc600078e0205 */
[----:B------:R-:W-:Y:S01]  /*1590*/  PLOP3.LUT P1, PT, P0, P1, PT, 0xf8, 0x8f ;  /* 0x00000000008f781c */ /* 0x000fe20000723f70 */
[----:B--2---:R-:W-:-:S12]  /*15a0*/  @!P3 IMAD.WIDE.U32 R12, R15, 0x4, R12 ;  /* 0x000000040f0cb825 */ /* 0x004fd800078e000c */
[----:B------:R-:W2:Y:S01]  /*15b0*/  @!P1 LDC R20, c[0x0][0x39c] ;  /* 0x0000e700ff149b82 */ /* 0x000ea20000000800 */
[----:B---3--:R-:W-:-:S07]  /*15c0*/  @!P1 IADD3 R17, PT, PT, R8, 0x3, RZ ;  /* 0x0000000308119810 */ /* 0x008fce0007ffe0ff */
[----:B------:R-:W3:Y:S08]  /*15d0*/  @!P1 LDC.64 R10, c[0x0][0x380] ;  /* 0x0000e000ff0a9b82 */ /* 0x000ef00000000a00 */
[----:B------:R-:W4:Y:S01]  /*15e0*/  @!P1 LDC.64 R14, c[0x0][0x390] ;  /* 0x0000e400ff0e9b82 */ /* 0x000f220000000a00 */
[----:B--2---:R-:W-:-:S04]  /*15f0*/  @!P1 IMAD R17, R17, R20, R6 ;  /* 0x0000001411119224 */ /* 0x004fc800078e0206 */
[----:B---3--:R-:W-:Y:S01]  /*1600*/  @!P1 IMAD.WIDE R10, R17, 0x4, R10 ;  /* 0x00000004110a9825 */ /* 0x008fe200078e020a */
[----:B-----5:R3:W-:Y:S05]  /*1610*/  @!P3 STG.E desc[UR10][R12.64], R21 ;  /* 0x000000150c00b986 */ /* 0x0207ea000c10190a */
[----:B------:R-:W2:Y:S01]  /*1620*/  @!P1 LDG.E R11, desc[UR10][R10.64] ;  /* 0x0000000a0a0b9981 */ /* 0x000ea2000c1e1900 */
[----:B------:R-:W-:Y:S02]  /*1630*/  @!P3 IADD3 R16, PT, PT, R5, 0x1, RZ ;  /* 0x000000010510b810 */ /* 0x000fe40007ffe0ff */
[----:B------:R-:W-:-:S03]  /*1640*/  IADD3 R8, PT, PT, R8, 0x4, RZ ;  /* 0x0000000408087810 */ /* 0x000fc60007ffe0ff */
[----:B------:R-:W-:-:S04]  /*1650*/  @!P3 IMAD.MOV.U32 R5, RZ, RZ, R16 ;  /* 0x000000ffff05b224 */ /* 0x000fc800078e0010 */
[----:B------:R-:W-:Y:S01]  /*1660*/  @!P1 VIADD R16, R5, 0x1 ;  /* 0x0000000105109836 */ /* 0x000fe20000000000 */
[----:B------:R-:W-:-:S03]  /*1670*/  @!P1 IADD3 R17, PT, PT, R2, R5, RZ ;  /* 0x0000000502119210 */ /* 0x000fc60007ffe0ff */
[----:B------:R-:W-:Y:S02]  /*1680*/  @!P1 IMAD.MOV.U32 R5, RZ, RZ, R16 ;  /* 0x000000ffff059224 */ /* 0x000fe400078e0010 */
[----:B----4-:R-:W-:-:S05]  /*1690*/  @!P1 IMAD.WIDE.U32 R14, R17, 0x4, R14 ;  /* 0x00000004110e9825 */ /* 0x010fca00078e000e */
[----:B--2---:R3:W-:Y:S02]  /*16a0*/  @!P1 STG.E desc[UR10][R14.64], R11 ;  /* 0x0000000b0e009986 */ /* 0x0047e4000c10190a */
.L_x_12:
[----:B------:R-:W-:-:S13]  /*16b0*/  LOP3.LUT P1, RZ, R9, 0x1, RZ, 0xc0, !PT ;  /* 0x0000000109ff7812 */ /* 0x000fda000782c0ff */
[----:B------:R-:W-:Y:S05]  /*16c0*/  @!P1 BRA `(.L_x_13) ;  /* 0x0000000000849947 */ /* 0x000fea0003800000 */
[----:B------:R-:W4:Y:S01]  /*16d0*/  LDCU UR9, c[0x0][0x3a0] ;  /* 0x00007400ff0977ac */ /* 0x000f220008000800 */
[----:B--23--:R-:W-:-:S04]  /*16e0*/  IADD3 R12, PT, PT, R3, R8, RZ ;  /* 0x00000008030c7210 */ /* 0x00cfc80007ffe0ff */
[----:B----4-:R-:W-:-:S04]  /*16f0*/  ISETP.GE.AND P1, PT, R12, UR9, PT ;  /* 0x000000090c007c0c */ /* 0x010fc8000bf26270 */
[----:B------:R-:W-:-:S04]  /*1700*/  ISETP.LT.OR P1, PT, R12, RZ, P1 ;  /* 0x000000ff0c00720c */ /* 0x000fc80000f21670 */
[----:B------:R-:W-:-:S13]  /*1710*/  PLOP3.LUT P1, PT, P0, P1, PT, 0xf8, 0x8f ;  /* 0x00000000008f781c */ /* 0x000fda0000723f70 */
[----:B------:R-:W2:Y:S08]  /*1720*/  @!P1 LDC R9, c[0x0][0x39c] ;  /* 0x0000e700ff099b82 */ /* 0x000eb00000000800 */
[----:B------:R-:W3:Y:S01]  /*1730*/  @!P1 LDC.64 R10, c[0x0][0x380] ;  /* 0x0000e000ff0a9b82 */ /* 0x000ee20000000a00 */
[----:B--2---:R-:W-:-:S04]  /*1740*/  @!P1 IMAD R9, R8, R9, R6 ;  /* 0x0000000908099224 */ /* 0x004fc800078e0206 */
[----:B---3--:R-:W-:-:S05]  /*1750*/  @!P1 IMAD.WIDE R14, R9, 0x4, R10 ;  /* 0x00000004090e9825 */ /* 0x008fca00078e020a */
[----:B------:R2:W3:Y:S01]  /*1760*/  @!P1 LDG.E R9, desc[UR10][R14.64] ;  /* 0x0000000a0e099981 */ /* 0x0004e2000c1e1900 */
[----:B------:R-:W-:Y:S02]  /*1770*/  VIADD R10, R12, 0x1 ;  /* 0x000000010c0a7836 */ /* 0x000fe40000000000 */
[----:B------:R-:W4:Y:S03]  /*1780*/  @!P1 LDC.64 R12, c[0x0][0x390] ;  /* 0x0000e400ff0c9b82 */ /* 0x000f260000000a00 */
[----:B------:R-:W-:-:S04]  /*1790*/  ISETP.GE.AND P2, PT, R10, UR9, PT ;  /* 0x000000090a007c0c */ /* 0x000fc8000bf46270 */
[----:B------:R-:W-:-:S04]  /*17a0*/  ISETP.LT.OR P2, PT, R10, RZ, P2 ;  /* 0x000000ff0a00720c */ /* 0x000fc80001741670 */
[----:B------:R-:W-:-:S13]  /*17b0*/  PLOP3.LUT P2, PT, P0, P2, PT, 0xf8, 0x8f ;  /* 0x00000000008f781c */ /* 0x000fda0000745f70 */
[----:B------:R-:W5:Y:S08]  /*17c0*/  @!P2 LDC R17, c[0x0][0x39c] ;  /* 0x0000e700ff11ab82 */ /* 0x000f700000000800 */
[----:B------:R-:W0:Y:S08]  /*17d0*/  @!P2 LDC.64 R10, c[0x0][0x380] ;  /* 0x0000e000ff0aab82 */ /* 0x000e300000000a00 */
[----:B--2---:R-:W2:Y:S01]  /*17e0*/  @!P2 LDC.64 R14, c[0x0][0x390] ;  /* 0x0000e400ff0eab82 */ /* 0x004ea20000000a00 */
[----:B-----5:R-:W-:Y:S01]  /*17f0*/  @!P2 IMAD R19, R8, R17, R17 ;  /* 0x000000110813a224 */ /* 0x020fe200078e0211 */
[----:B------:R-:W-:-:S03]  /*1800*/  @!P1 IADD3 R17, PT, PT, R2, R5, RZ ;  /* 0x0000000502119210 */ /* 0x000fc60007ffe0ff */
[----:B------:R-:W-:Y:S02]  /*1810*/  @!P2 IMAD.IADD R19, R6, 0x1, R19 ;  /* 0x000000010613a824 */ /* 0x000fe400078e0213 */
[----:B----4-:R-:W-:-:S04]  /*1820*/  @!P1 IMAD.WIDE.U32 R12, R17, 0x4, R12 ;  /* 0x00000004110c9825 */ /* 0x010fc800078e000c */
[----:B0-----:R-:W-:Y:S01]  /*1830*/  @!P2 IMAD.WIDE R10, R19, 0x4, R10 ;  /* 0x00000004130aa825 */ /* 0x001fe200078e020a */
[----:B---3--:R4:W-:Y:S05]  /*1840*/  @!P1 STG.E desc[UR10][R12.64], R9 ;  /* 0x000000090c009986 */ /* 0x0089ea000c10190a */
[----:B------:R-:W3:Y:S01]  /*1850*/  @!P2 LDG.E R11, desc[UR10][R10.64] ;  /* 0x0000000a0a0ba981 */ /* 0x000ee2000c1e1900 */
[----:B------:R-:W-:Y:S01]  /*1860*/  @!P1 IADD3 R16, PT, PT, R5, 0x1, RZ ;  /* 0x0000000105109810 */ /* 0x000fe20007ffe0ff */
[----:B------:R-:W-:-:S04]  /*1870*/  VIADD R8, R8, 0x2 ;  /* 0x0000000208087836 */ /* 0x000fc80000000000 */
[----:B------:R-:W-:-:S04]  /*1880*/  @!P1 IMAD.MOV.U32 R5, RZ, RZ, R16 ;  /* 0x000000ffff059224 */ /* 0x000fc800078e0010 */
[----:B------:R-:W-:Y:S01]  /*1890*/  @!P2 VIADD R16, R5, 0x1 ;  /* 0x000000010510a836 */ /* 0x000fe20000000000 */
[----:B------:R-:W-:-:S04]  /*18a0*/  @!P2 IADD3 R17, PT, PT, R2, R5, RZ ;  /* 0x000000050211a210 */ /* 0x000fc80007ffe0ff */
[----:B------:R-:W-:Y:S01]  /*18b0*/  @!P2 MOV R5, R16 ;  /* 0x000000100005a202 */ /* 0x000fe20000000f00 */
[----:B--2---:R-:W-:-:S05]  /*18c0*/  @!P2 IMAD.WIDE.U32 R14, R17, 0x4, R14 ;  /* 0x00000004110ea825 */ /* 0x004fca00078e000e */
[----:B---3--:R4:W-:Y:S02]  /*18d0*/  @!P2 STG.E desc[UR10][R14.64], R11 ;  /* 0x0000000b0e00a986 */ /* 0x0089e4000c10190a */
.L_x_13:
[----:B------:R-:W5:Y:S01]  /*18e0*/  LDCU UR9, c[0x0][0x3a0] ;  /* 0x00007400ff0977ac */ /* 0x000f620008000800 */
[----:B----4-:R-:W-:Y:S01]  /*18f0*/  IADD3 R9, PT, PT, R3, R8, RZ ;  /* 0x0000000803097210 */ /* 0x010fe20007ffe0ff */
[----:B------:R-:W-:Y:S01]  /*1900*/  BSSY.RECONVERGENT B0, `(.L_x_14) ;  /* 0x0000010000007945 */ /* 0x000fe20003800200 */
[----:B------:R-:W-:Y:S02]  /*1910*/  VIADD R7, R7, 0x1 ;  /* 0x0000000107077836 */ /* 0x000fe40000000000 */
[----:B-----5:R-:W-:-:S04]  /*1920*/  ISETP.GE.AND P1, PT, R9, UR9, PT ;  /* 0x0000000909007c0c */ /* 0x020fc8000bf26270 */
[----:B------:R-:W-:-:S04]  /*1930*/  ISETP.LT.OR P1, PT, R9, RZ, P1 ;  /* 0x000000ff0900720c */ /* 0x000fc80000f21670 */
[----:B------:R-:W-:-:S13]  /*1940*/  PLOP3.LUT P1, PT, P0, P1, PT, 0xf8, 0x8f ;  /* 0x00000000008f781c */ /* 0x000fda0000723f70 */
[----:B------:R-:W-:Y:S05]  /*1950*/  @P1 BRA `(.L_x_15) ;  /* 0x0000000000281947 */ /* 0x000fea0003800000 */
[----:B--23--:R-:W2:Y:S01]  /*1960*/  LDC.64 R10, c[0x0][0x380] ;  /* 0x0000e000ff0a7b82 */ /* 0x00cea20000000a00 */
[----:B------:R-:W3:Y:S02]  /*1970*/  LDCU UR9, c[0x0][0x39c] ;  /* 0x00007380ff0977ac */ /* 0x000ee40008000800 */
[----:B---3--:R-:W-:-:S04]  /*1980*/  IMAD R9, R8, UR9, R6 ;  /* 0x0000000908097c24 */ /* 0x008fc8000f8e0206 */
[----:B--2---:R-:W-:Y:S02]  /*1990*/  IMAD.WIDE R8, R9, 0x4, R10 ;  /* 0x0000000409087825 */ /* 0x004fe400078e020a */
[----:B------:R-:W2:Y:S04]  /*19a0*/  LDC.64 R10, c[0x0][0x390] ;  /* 0x0000e400ff0a7b82 */ /* 0x000ea80000000a00 */
[----:B------:R-:W3:Y:S01]  /*19b0*/  LDG.E R9, desc[UR10][R8.64] ;  /* 0x0000000a08097981 */ /* 0x000ee2000c1e1900 */
[----:B------:R-:W-:Y:S01]  /*19c0*/  IADD3 R13, PT, PT, R2, R5, RZ ;  /* 0x00000005020d7210 */ /* 0x000fe20007ffe0ff */
[----:B------:R-:W-:-:S04]  /*19d0*/  VIADD R5, R5, 0x1 ;  /* 0x0000000105057836 */ /* 0x000fc80000000000 */
[----:B--2---:R-:W-:-:S05]  /*19e0*/  IMAD.WIDE.U32 R10, R13, 0x4, R10 ;  /* 0x000000040d0a7825 */ /* 0x004fca00078e000a */
[----:B---3--:R4:W-:Y:S02]  /*19f0*/  STG.E desc[UR10][R10.64], R9 ;  /* 0x000000090a007986 */ /* 0x0089e4000c10190a */
.L_x_15:
[----:B01----:R-:W-:Y:S05]  /*1a00*/  BSYNC.RECONVERGENT B0 ;  /* 0x0000000000007941 */ /* 0x003fea0003800200 */
.L_x_14:
[----:B------:R-:W-:Y:S05]  /*1a10*/  @P4 BRA `(.L_x_16) ;  /* 0xffffffec00e04947 */ /* 0x000fea000383ffff */
[----:B------:R-:W-:Y:S01]  /*1a20*/  IADD3 R3, PT, PT, R2, R5, RZ ;  /* 0x0000000502037210 */ /* 0x000fe20007ffe0ff */
[----:B------:R-:W-:Y:S04]  /*1a30*/  BSSY.RECONVERGENT B0, `(.L_x_17) ;  /* 0x000004b000007945 */ /* 0x000fe80003800200 */
[----:B----4-:R-:W-:-:S05]  /*1a40*/  VIADD R9, R3, 0xffffffff ;  /* 0xffffffff03097836 */ /* 0x010fca0000000000 */
[----:B------:R-:W-:-:S13]  /*1a50*/  ISETP.GE.U32.AND P0, PT, R2, R9, PT ;  /* 0x000000090200720c */ /* 0x000fda0003f06070 */
[----:B------:R-:W-:Y:S05]  /*1a60*/  @P0 BRA `(.L_x_18) ;  /* 0x00000004001c0947 */ /* 0x000fea0003800000 */
[----:B------:R-:W-:Y:S02]  /*1a70*/  HFMA2 R4, -RZ, RZ, 0, 0 ;  /* 0x00000000ff047431 */ /* 0x000fe400000001ff */
[----:B------:R-:W-:-:S07]  /*1a80*/  IMAD.MOV.U32 R8, RZ, RZ, R2 ;  /* 0x000000ffff087224 */ /* 0x000fce00078e0002 */
.L_x_24:
[----:B------:R-:W-:Y:S01]  /*1a90*/  IADD3 R6, PT, PT, R8, 0x1, RZ ;  /* 0x0000000108067810 */ /* 0x000fe20007ffe0ff */
[----:B------:R-:W-:Y:S01]  /*1aa0*/  BSSY.RECONVERGENT B1, `(.L_x_19) ;  /* 0x0000041000017945 */ /* 0x000fe20003800200 */
[----:B--23--:R-:W-:Y:S02]  /*1ab0*/  IMAD.MOV.U32 R13, RZ, RZ, R8 ;  /* 0x000000ffff0d7224 */ /* 0x00cfe400078e0008 */
[C---:B------:R-:W-:Y:S02]  /*1ac0*/  ISETP.GE.U32.AND P1, PT, R6.reuse, R3, PT ;  /* 0x000000030600720c */ /* 0x040fe40003f26070 */
[----:B------:R-:W-:Y:S02]  /*1ad0*/  ISETP.NE.AND P0, PT, R6, R9, PT ;  /* 0x000000090600720c */ /* 0x000fe40003f05270 */
[----:B------:R-:W-:-:S09]  /*1ae0*/  MOV R8, R6 ;  /* 0x0000000600087202 */ /* 0x000fd20000000f00 */
[----:B------:R-:W-:Y:S05]  /*1af0*/  @P1 BRA `(.L_x_20) ;  /* 0x0000000000ec1947 */ /* 0x000fea0003800000 */
[----:B------:R-:W-:Y:S01]  /*1b00*/  LOP3.LUT R10, RZ, R4, RZ, 0x33, !PT ;  /* 0x00000004ff0a7212 */ /* 0x000fe200078e33ff */
[----:B------:R-:W0:Y:S01]  /*1b10*/  LDC.64 R6, c[0x0][0x390] ;  /* 0x0000e400ff067b82 */ /* 0x000e220000000a00 */
[----:B------:R-:W-:Y:S01]  /*1b20*/  BSSY.RECONVERGENT B2, `(.L_x_21) ;  /* 0x000001c000027945 */ /* 0x000fe20003800200 */
[----:B------:R-:W-:Y:S02]  /*1b30*/  MOV R12, R8 ;  /* 0x00000008000c7202 */ /* 0x000fe40000000f00 */
[----:B------:R-:W-:-:S05]  /*1b40*/  IMAD.IADD R10, R5, 0x1, R10 ;  /* 0x00000001050a7824 */ /* 0x000fca00078e020a */
[----:B------:R-:W-:Y:S01]  /*1b50*/  LOP3.LUT P1, R10, R10, 0x3, RZ, 0xc0, !PT ;  /* 0x000000030a0a7812 */ /* 0x000fe2000782c0ff */
[----:B0-----:R-:W-:-:S12]  /*1b60*/  IMAD.WIDE R6, R13, 0x4, R6 ;  /* 0x000000040d067825 */ /* 0x001fd800078e0206 */
[----:B------:R-:W-:Y:S05]  /*1b70*/  @!P1 BRA `(.L_x_22) ;  /* 0x0000000000589947 */ /* 0x000fea0003800000 */
[----:B------:R-:W2:Y:S04]  /*1b80*/  LDG.E R11, desc[UR10][R6.64] ;  /* 0x0000000a060b7981 */ /* 0x000ea8000c1e1900 */
        /* <DEDUP_REMOVED lines=21> */
.L_x_22:
[----:B------:R-:W-:Y:S05]  /*1ce0*/  BSYNC.RECONVERGENT B2 ;  /* 0x0000000000027941 */ /* 0x000fea0003800200 */
.L_x_21:
[----:B0-----:R-:W-:-:S04]  /*1cf0*/  IADD3 R10, PT, PT, R5, -0x2, -R4 ;  /* 0xfffffffe050a7810 */ /* 0x001fc80007ffe804 */
[----:B------:R-:W-:-:S13]  /*1d00*/  ISETP.GE.U32.AND P1, PT, R10, 0x3, PT ;  /* 0x000000030a00780c */ /* 0x000fda0003f26070 */
[----:B------:R-:W-:Y:S05]  /*1d10*/  @!P1 BRA `(.L_x_20) ;  /* 0x0000000000649947 */ /* 0x000fea0003800000 */
.L_x_23:
[----:B------:R-:W0:Y:S01]  /*1d20*/  LDC.64 R10, c[0x0][0x390] ;  /* 0x0000e400ff0a7b82 */ /* 0x000e220000000a00 */
[----:B------:R-:W2:Y:S01]  /*1d30*/  LDG.E R13, desc[UR10][R6.64] ;  /* 0x0000000a060d7981 */ /* 0x000ea2000c1e1900 */
[----:B0-----:R-:W-:-:S05]  /*1d40*/  IMAD.WIDE R10, R12, 0x4, R10 ;  /* 0x000000040c0a7825 */ /* 0x001fca00078e020a */
        /* <DEDUP_REMOVED lines=16> */
[----:B------:R-:W-:-:S02]  /*1e50*/  IADD3 R12, PT, PT, R12, 0x4, RZ ;  /* 0x000000040c0c7810 */ /* 0x000fc40007ffe0ff */
[----:B--2---:R-:W-:-:S13]  /*1e60*/  ISETP.GT.U32.AND P1, PT, R13, R14, PT ;  /* 0x0000000e0d00720c */ /* 0x004fda0003f24070 */
[----:B------:R0:W-:Y:S04]  /*1e70*/  @P1 STG.E desc[UR10][R6.64], R14 ;  /* 0x0000000e06001986 */ /* 0x0001e8000c10190a */
[----:B------:R0:W-:Y:S01]  /*1e80*/  @P1 STG.E desc[UR10][R10.64+0xc], R13 ;  /* 0x00000c0d0a001986 */ /* 0x0001e2000c10190a */
[----:B------:R-:W-:-:S13]  /*1e90*/  ISETP.NE.AND P1, PT, R12, R3, PT ;  /* 0x000000030c00720c */ /* 0x000fda0003f25270 */
[----:B0-----:R-:W-:Y:S05]  /*1ea0*/  @P1 BRA `(.L_x_23) ;  /* 0xfffffffc009c1947 */ /* 0x001fea000383ffff */
.L_x_20:
[----:B------:R-:W-:Y:S05]  /*1eb0*/  BSYNC.RECONVERGENT B1 ;  /* 0x0000000000017941 */ /* 0x000fea0003800200 */
.L_x_19:
[----:B------:R-:W-:Y:S01]  /*1ec0*/  VIADD R4, R4, 0x1 ;  /* 0x0000000104047836 */ /* 0x000fe20000000000 */
[----:B------:R-:W-:Y:S06]  /*1ed0*/  @P0 BRA `(.L_x_24) ;  /* 0xfffffff800ec0947 */ /* 0x000fec000383ffff */
.L_x_18:
[----:B------:R-:W-:Y:S05]  /*1ee0*/  BSYNC.RECONVERGENT B0 ;  /* 0x0000000000007941 */ /* 0x000fea0003800200 */
.L_x_17:
[----:B------:R-:W0:Y:S01]  /*1ef0*/  LDC.64 R6, c[0x0][0x390] ;  /* 0x0000e400ff067b82 */ /* 0x000e220000000a00 */
[----:B------:R-:W-:-:S05]  /*1f00*/  LEA.HI.SX32 R5, R5, R2, 0x1f ;  /* 0x0000000205057211 */ /* 0x000fca00078ffaff */
[----:B0-----:R-:W-:Y:S02]  /*1f10*/  IMAD.WIDE.U32 R4, R5, 0x4, R6 ;  /* 0x0000000405047825 */ /* 0x001fe400078e0006 */
[----:B------:R-:W0:Y:S04]  /*1f20*/  LDC.64 R6, c[0x0][0x388] ;  /* 0x0000e200ff067b82 */ /* 0x000e280000000a00 */
[----:B------:R-:W4:Y:S01]  /*1f30*/  LDG.E R5, desc[UR10][R4.64] ;  /* 0x0000000a04057981 */ /* 0x000f22000c1e1900 */
[C---:B0-----:R-:W-:Y:S01]  /*1f40*/  IMAD.WIDE R6, R0.reuse, 0x4, R6 ;  /* 0x0000000400067825 */ /* 0x041fe200078e0206 */
[----:B------:R-:W-:-:S04]  /*1f50*/  IADD3 R0, PT, PT, R0, UR6, RZ ;  /* 0x0000000600007c10 */ /* 0x000fc8000fffe0ff */
[----:B------:R-:W-:Y:S01]  /*1f60*/  ISETP.GE.AND P0, PT, R0, UR4, PT ;  /* 0x0000000400007c0c */ /* 0x000fe2000bf06270 */
[----:B----4-:R4:W-:-:S12]  /*1f70*/  STG.E desc[UR10][R6.64], R5 ;  /* 0x0000000506007986 */ /* 0x0109d8000c10190a */
[----:B------:R-:W-:Y:S05]  /*1f80*/  @!P0 BRA `(.L_x_25) ;  /* 0xffffffe800108947 */ /* 0x000fea000383ffff */
[----:B------:R-:W-:Y:S05]  /*1f90*/  EXIT ;  /* 0x000000000000794d */ /* 0x000fea0003800000 */
.L_x_26:
[----:B------:R-:W-:-:S00]  /*1fa0*/  BRA `(.L_x_26) ;  /* 0xfffffffc00fc7947 */ /* 0x000fc0000383ffff */
[----:B------:R-:W-:-:S00]  /*1fb0*/  NOP ;  /* 0x0000000000007918 */ /* 0x000fc00000000000 */
        /* <DEDUP_REMOVED lines=12> */
.L_x_27:


//--------------------- .nv.shared.reserved.0     --------------------------
	.section	.nv.shared.reserved.0,"aw",@nobits
	.weak		__nv_reservedSMEM_offset_0_alias
	.size		__nv_reservedSMEM_offset_0_alias, 0, 64
	.other		__nv_reservedSMEM_offset_0_alias,@"STO_CUDA_RESERVED_SHARED STV_DEFAULT"
__nv_reservedSMEM_offset_0_alias:
	.zero		0
	.zero		64


//--------------------- .nv.constant0._Z19global_medianfilterPjS_S_iii --------------------------
	.section	.nv.constant0._Z19global_medianfilterPjS_S_iii,"a",@progbits
	.sectionflags	@""
	.align	4
.nv.constant0._Z19global_medianfilterPjS_S_iii:
	.zero		932


//--------------------- SYMBOLS --------------------------

	.type		.nv.reservedSmem.offset0,@object
	.size		.nv.reservedSmem.offset0,0x4
